	.target	sm_90a

	.elftype	@"ET_EXEC"


//--------------------- .note.nv.tkinfo           --------------------------
	.section	.note.nv.tkinfo,"",@"SHT_NOTE"
	.sectionflags	@"SHF_NOTE_NV_TKINFO"
	.tkinfo
        /*0018*/ 	.word	0x00000002
        /*0030*/ 	.string	""
        /*0030*/ 	.string	"ptxas"
        /*0030*/ 	.string	"Cuda compilation tools, release 13.0, V13.0.88"
        /*0030*/ 	.string	"Build cuda_13.0.r13.0/compiler.36424714_0"
        /*0030*/ 	.string	"-arch sm_90a -m 64 "



//--------------------- .note.nv.cuinfo           --------------------------
	.section	.note.nv.cuinfo,"",@"SHT_NOTE"
	.sectionflags	@"SHF_NOTE_NV_CUINFO"
        /*0018*/ 	.short	0x0002
        /*001a*/ 	.short	0x005a
        /*001c*/ 	.short	0x0082
	.zero		2


//--------------------- .nv.info                  --------------------------
	.section	.nv.info,"",@"SHT_CUDA_INFO"
	.align	4


	//----- nvinfo : EIATTR_REGCOUNT
	.align		4
        /*0000*/ 	.byte	0x04, 0x2f
        /*0002*/ 	.short	(.L_15 - .L_14)
	.align		4
.L_14:
        /*0004*/ 	.word	index@(_ZN7cutlass13device_kernelINS_4gemm6kernel13GemmUniversalIN4cute5tupleIJiiiiEEENS1_10collective13CollectiveMmaINS1_34MainloopSm90TmaGmmaWarpSpecializedILi37ENS5_IJNS4_1CILi1EEESB_SB_EEENS1_35KernelTmaWarpSpecializedCooperativeEEENS5_IJNSA_ILi128EEENSA_ILi64EEENSA_ILi32EEEEEEaNS5_IJlSB_lEEEaSJ_NS4_8TiledMMAINS4_8MMA_AtomIJNS4_4SM904GMMA26MMA_64x64x32_S32S8S8_SS_TNEEEENS4_6LayoutINS5_IJNSA_ILi2EEESB_SB_EEENS5_IJSB_NSA_ILi0EEEST_EEEEENS5_IJNS4_10UnderscoreESW_SW_EEEEENS4_13SM90_TMA_LOADENS4_14ComposedLayoutINS4_7SwizzleILi1ELi4ELi3EEENS4_18smem_ptr_flag_bitsILi8EEENSQ_INS5_IJNSA_ILi8EEESH_EEENS5_IJSH_SB_EEEEEEEvNS4_8identityESZ_S19_vS1A_EENS_8epilogue10collective6detail29Sm90TmaWarpSpecializedAdapterINS1D_15DefaultEpilogueIaSJ_SJ_NS1C_6thread17LinearCombinationIaLi1EiiLNS1H_9ScaleType4KindE0ELNS_15FloatRoundStyleE2EaEENS1_15EpilogueDefaultEEEEEvvEEEEvNT_6ParamsE)
        /*0008*/ 	.word	0x000000a8


	//----- nvinfo : EIATTR_FRAME_SIZE
	.align		4
.L_15:
        /*000c*/ 	.byte	0x04, 0x11
        /*000e*/ 	.short	(.L_17 - .L_16)
	.align		4
.L_16:
        /*0010*/ 	.word	index@(_ZN7cutlass13device_kernelINS_4gemm6kernel13GemmUniversalIN4cute5tupleIJiiiiEEENS1_10collective13CollectiveMmaINS1_34MainloopSm90TmaGmmaWarpSpecializedILi37ENS5_IJNS4_1CILi1EEESB_SB_EEENS1_35KernelTmaWarpSpecializedCooperativeEEENS5_IJNSA_ILi128EEENSA_ILi64EEENSA_ILi32EEEEEEaNS5_IJlSB_lEEEaSJ_NS4_8TiledMMAINS4_8MMA_AtomIJNS4_4SM904GMMA26MMA_64x64x32_S32S8S8_SS_TNEEEENS4_6LayoutINS5_IJNSA_ILi2EEESB_SB_EEENS5_IJSB_NSA_ILi0EEEST_EEEEENS5_IJNS4_10UnderscoreESW_SW_EEEEENS4_13SM90_TMA_LOADENS4_14ComposedLayoutINS4_7SwizzleILi1ELi4ELi3EEENS4_18smem_ptr_flag_bitsILi8EEENSQ_INS5_IJNSA_ILi8EEESH_EEENS5_IJSH_SB_EEEEEEEvNS4_8identityESZ_S19_vS1A_EENS_8epilogue10collective6detail29Sm90TmaWarpSpecializedAdapterINS1D_15DefaultEpilogueIaSJ_SJ_NS1C_6thread17LinearCombinationIaLi1EiiLNS1H_9ScaleType4KindE0ELNS_15FloatRoundStyleE2EaEENS1_15EpilogueDefaultEEEEEvvEEEEvNT_6ParamsE)
        /*0014*/ 	.word	0x00000000


	//----- nvinfo : EIATTR_MIN_STACK_SIZE
	.align		4
.L_17:
        /*0018*/ 	.byte	0x04, 0x12
        /*001a*/ 	.short	(.L_19 - .L_18)
	.align		4
.L_18:
        /*001c*/ 	.word	index@(_ZN7cutlass13device_kernelINS_4gemm6kernel13GemmUniversalIN4cute5tupleIJiiiiEEENS1_10collective13CollectiveMmaINS1_34MainloopSm90TmaGmmaWarpSpecializedILi37ENS5_IJNS4_1CILi1EEESB_SB_EEENS1_35KernelTmaWarpSpecializedCooperativeEEENS5_IJNSA_ILi128EEENSA_ILi64EEENSA_ILi32EEEEEEaNS5_IJlSB_lEEEaSJ_NS4_8TiledMMAINS4_8MMA_AtomIJNS4_4SM904GMMA26MMA_64x64x32_S32S8S8_SS_TNEEEENS4_6LayoutINS5_IJNSA_ILi2EEESB_SB_EEENS5_IJSB_NSA_ILi0EEEST_EEEEENS5_IJNS4_10UnderscoreESW_SW_EEEEENS4_13SM90_TMA_LOADENS4_14ComposedLayoutINS4_7SwizzleILi1ELi4ELi3EEENS4_18smem_ptr_flag_bitsILi8EEENSQ_INS5_IJNSA_ILi8EEESH_EEENS5_IJSH_SB_EEEEEEEvNS4_8identityESZ_S19_vS1A_EENS_8epilogue10collective6detail29Sm90TmaWarpSpecializedAdapterINS1D_15DefaultEpilogueIaSJ_SJ_NS1C_6thread17LinearCombinationIaLi1EiiLNS1H_9ScaleType4KindE0ELNS_15FloatRoundStyleE2EaEENS1_15EpilogueDefaultEEEEEvvEEEEvNT_6ParamsE)
        /*0020*/ 	.word	0x00000000
.L_19:


//--------------------- .nv.compat                --------------------------
	.section	.nv.compat,"",@"SHT_CUDA_COMPAT_INFO"
	.align	4
        /*0000*/ 	.byte	0x02, 0x09, 0x01, 0x00, 0x02, 0x02, 0x04, 0x00, 0x02, 0x05, 0x05, 0x00, 0x03, 0x07, 0x01, 0x01
        /*0010*/ 	.byte	0x02, 0x03, 0x01, 0x00, 0x02, 0x06, 0x01, 0x00, 0x04, 0x0b, 0x08, 0x00, 0x00, 0x00, 0x00, 0x00
        /*0020*/ 	.byte	0x00, 0x00, 0x00, 0x00


//--------------------- .nv.info._ZN7cutlass13device_kernelINS_4gemm6kernel13GemmUniversalIN4cute5tupleIJiiiiEEENS1_10collective13CollectiveMmaINS1_34MainloopSm90TmaGmmaWarpSpecializedILi37ENS5_IJNS4_1CILi1EEESB_SB_EEENS1_35KernelTmaWarpSpecializedCooperativeEEENS5_IJNSA_ILi128EEENSA_ILi64EEENSA_ILi32EEEEEEaNS5_IJlSB_lEEEaSJ_NS4_8TiledMMAINS4_8MMA_AtomIJNS4_4SM904GMMA26MMA_64x64x32_S32S8S8_SS_TNEEEENS4_6LayoutINS5_IJNSA_ILi2EEESB_SB_EEENS5_IJSB_NSA_ILi0EEEST_EEEEENS5_IJNS4_10UnderscoreESW_SW_EEEEENS4_13SM90_TMA_LOADENS4_14ComposedLayoutINS4_7SwizzleILi1ELi4ELi3EEENS4_18smem_ptr_flag_bitsILi8EEENSQ_INS5_IJNSA_ILi8EEESH_EEENS5_IJSH_SB_EEEEEEEvNS4_8identityESZ_S19_vS1A_EENS_8epilogue10collective6detail29Sm90TmaWarpSpecializedAdapterINS1D_15DefaultEpilogueIaSJ_SJ_NS1C_6thread17LinearCombinationIaLi1EiiLNS1H_9ScaleType4KindE0ELNS_15FloatRoundStyleE2EaEENS1_15EpilogueDefaultEEEEEvvEEEEvNT_6ParamsE --------------------------
	.section	.nv.info._ZN7cutlass13device_kernelINS_4gemm6kernel13GemmUniversalIN4cute5tupleIJiiiiEEENS1_10collective13CollectiveMmaINS1_34MainloopSm90TmaGmmaWarpSpecializedILi37ENS5_IJNS4_1CILi1EEESB_SB_EEENS1_35KernelTmaWarpSpecializedCooperativeEEENS5_IJNSA_ILi128EEENSA_ILi64EEENSA_ILi32EEEEEEaNS5_IJlSB_lEEEaSJ_NS4_8TiledMMAINS4_8MMA_AtomIJNS4_4SM904GMMA26MMA_64x64x32_S32S8S8_SS_TNEEEENS4_6LayoutINS5_IJNSA_ILi2EEESB_SB_EEENS5_IJSB_NSA_ILi0EEEST_EEEEENS5_IJNS4_10UnderscoreESW_SW_EEEEENS4_13SM90_TMA_LOADENS4_14ComposedLayoutINS4_7SwizzleILi1ELi4ELi3EEENS4_18smem_ptr_flag_bitsILi8EEENSQ_INS5_IJNSA_ILi8EEESH_EEENS5_IJSH_SB_EEEEEEEvNS4_8identityESZ_S19_vS1A_EENS_8epilogue10collective6detail29Sm90TmaWarpSpecializedAdapterINS1D_15DefaultEpilogueIaSJ_SJ_NS1C_6thread17LinearCombinationIaLi1EiiLNS1H_9ScaleType4KindE0ELNS_15FloatRoundStyleE2EaEENS1_15EpilogueDefaultEEEEEvvEEEEvNT_6ParamsE,"",@"SHT_CUDA_INFO"
	.sectionflags	@""
	.align	4


	//----- nvinfo : EIATTR_CUDA_API_VERSION
	.align		4
        /*0000*/ 	.byte	0x04, 0x37
        /*0002*/ 	.short	(.L_21 - .L_20)
.L_20:
        /*0004*/ 	.word	0x00000082


	//----- nvinfo : EIATTR_KPARAM_INFO
	.align		4
.L_21:
        /*0008*/ 	.byte	0x04, 0x17
        /*000a*/ 	.short	(.L_23 - .L_22)
.L_22:
        /*000c*/ 	.word	0x00000000
        /*0010*/ 	.short	0x0000
        /*0012*/ 	.short	0x0070
        /*0014*/ 	.byte	0x00, 0xf0, 0x01, 0x10


	//----- nvinfo : EIATTR_SPARSE_MMA_MASK
	.align		4
.L_23:
        /*0018*/ 	.byte	0x03, 0x50
        /*001a*/ 	.short	0x0000


	//----- nvinfo : EIATTR_MAXREG_COUNT
	.align		4
        /*001c*/ 	.byte	0x03, 0x1b
        /*001e*/ 	.short	0x00a8


	//----- nvinfo : EIATTR_NUM_BARRIERS
	.align		4
        /*0020*/ 	.byte	0x02, 0x4c
        /*0022*/ 	.byte	0x01
	.zero		1


	//----- nvinfo : EIATTR_EXTERNS
	.align		4
        /*0024*/ 	.byte	0x04, 0x0f
        /*0026*/ 	.short	(.L_25 - .L_24)


	//   ....[0]....
	.align		4
.L_24:
        /*0028*/ 	.word	index@(__assertfail)


	//----- nvinfo : EIATTR_MERCURY_ISA_VERSION
	.align		4
.L_25:
        /*002c*/ 	.byte	0x03, 0x5f
        /*002e*/ 	.short	0x0101


	//----- nvinfo : EIATTR_INT_WARP_WIDE_INSTR_OFFSETS
	.align		4
        /*0030*/ 	.byte	0x04, 0x31
        /*0032*/ 	.short	(.L_27 - .L_26)


	//   ....[0]....
.L_26:
        /*0034*/ 	.word	0x00000840


	//   ....[1]....
        /*0038*/ 	.word	0x00000850


	//   ....[2]....
        /*003c*/ 	.word	0x00000910


	//----- nvinfo : EIATTR_COOP_GROUP_MASK_REGIDS
	.align		4
.L_27:
        /*0040*/ 	.byte	0x04, 0x29
        /*0042*/ 	.short	(.L_29 - .L_28)


	//   ....[0]....
.L_28:
        /*0044*/ 	.word	0xffffffff


	//   ....[1]....
        /*0048*/ 	.word	0xffffffff


	//   ....[2]....
        /*004c*/ 	.word	0xffffffff


	//   ....[3]....
        /*0050*/ 	.word	0xffffffff


	//   ....[4]....
        /*0054*/ 	.word	0xffffffff


	//----- nvinfo : EIATTR_COOP_GROUP_INSTR_OFFSETS
	.align		4
.L_29:
        /*0058*/ 	.byte	0x04, 0x28
        /*005a*/ 	.short	(.L_31 - .L_30)


	//   ....[0]....
.L_30:
        /*005c*/ 	.word	0x00000060


	//   ....[1]....
        /*0060*/ 	.word	0x00000070


	//   ....[2]....
        /*0064*/ 	.word	0x00000130


	//   ....[3]....
        /*0068*/ 	.word	0x00000710


	//   ....[4]....
        /*006c*/ 	.word	0x000015d0


	//----- nvinfo : EIATTR_REG_RECONFIG
	.align		4
.L_31:
        /*0070*/ 	.byte	0x01, 0x54
	.zero		2


	//----- nvinfo : EIATTR_SYSCALL_OFFSETS
	.align		4
        /*0074*/ 	.byte	0x04, 0x46
        /*0076*/ 	.short	(.L_33 - .L_32)


	//   ....[0]....
.L_32:
        /*0078*/ 	.word	0x000017c0


	//----- nvinfo : EIATTR_MBARRIER_INSTR_OFFSETS
	.align		4
.L_33:
        /*007c*/ 	.byte	0x04, 0x39
        /*007e*/ 	.short	(.L_35 - .L_34)


	//   ....[0]....
.L_34:
        /*0080*/ 	.word	0x00000250
        /*0084*/ 	.word	0x000000ff
        /*0088*/ 	.word	0x00000000
        /*008c*/ 	.short	0x0100
        /*008e*/ 	.byte	0x08
	.zero		1


	//   ....[1]....
        /*0090*/ 	.word	0x00000260
        /*0094*/ 	.word	0x000000ff
        /*0098*/ 	.word	0x00000128
        /*009c*/ 	.short	0x0100
        /*009e*/ 	.byte	0x08
	.zero		1


	//   ....[2]....
        /*00a0*/ 	.word	0x00000270
        /*00a4*/ 	.word	0x000000ff
        /*00a8*/ 	.word	0x00000008
        /*00ac*/ 	.short	0x0100
        /*00ae*/ 	.byte	0x08
	.zero		1


	//   ....[3]....
        /*00b0*/ 	.word	0x00000280
        /*00b4*/ 	.word	0x000000ff
        /*00b8*/ 	.word	0x00000130
        /*00bc*/ 	.short	0x0100
        /*00be*/ 	.byte	0x08
	.zero		1


	//   ....[4]....
        /*00c0*/ 	.word	0x00000290
        /*00c4*/ 	.word	0x000000ff
        /*00c8*/ 	.word	0x00000010
        /*00cc*/ 	.short	0x0100
        /*00ce*/ 	.byte	0x08
	.zero		1


	//   ....[5]....
        /*00d0*/ 	.word	0x000002a0
        /*00d4*/ 	.word	0x000000ff
        /*00d8*/ 	.word	0x00000138
        /*00dc*/ 	.short	0x0100
        /*00de*/ 	.byte	0x08
	.zero		1


	//   ....[6]....
        /*00e0*/ 	.word	0x000002b0
        /*00e4*/ 	.word	0x000000ff
        /*00e8*/ 	.word	0x00000018
        /*00ec*/ 	.short	0x0100
        /*00ee*/ 	.byte	0x08
	.zero		1


	//   ....[7]....
        /*00f0*/ 	.word	0x000002c0
        /*00f4*/ 	.word	0x000000ff
        /*00f8*/ 	.word	0x00000140
        /*00fc*/ 	.short	0x0100
        /*00fe*/ 	.byte	0x08
	.zero		1


	//   ....[8]....
        /*0100*/ 	.word	0x000002d0
        /*0104*/ 	.word	0x000000ff
        /*0108*/ 	.word	0x00000020
        /*010c*/ 	.short	0x0100
        /*010e*/ 	.byte	0x08
	.zero		1


	//   ....[9]....
        /*0110*/ 	.word	0x000002e0
        /*0114*/ 	.word	0x000000ff
        /*0118*/ 	.word	0x00000148
        /*011c*/ 	.short	0x0100
        /*011e*/ 	.byte	0x08
	.zero		1


	//   ....[10]....
        /*0120*/ 	.word	0x000002f0
        /*0124*/ 	.word	0x000000ff
        /*0128*/ 	.word	0x00000028
        /*012c*/ 	.short	0x0100
        /*012e*/ 	.byte	0x08
	.zero		1


	//   ....[11]....
        /*0130*/ 	.word	0x00000300
        /*0134*/ 	.word	0x000000ff
        /*0138*/ 	.word	0x00000150
        /*013c*/ 	.short	0x0100
        /*013e*/ 	.byte	0x08
	.zero		1


	//   ....[12]....
        /*0140*/ 	.word	0x00000310
        /*0144*/ 	.word	0x000000ff
        /*0148*/ 	.word	0x00000030
        /*014c*/ 	.short	0x0100
        /*014e*/ 	.byte	0x08
	.zero		1


	//   ....[13]....
        /*0150*/ 	.word	0x00000320
        /*0154*/ 	.word	0x000000ff
        /*0158*/ 	.word	0x00000158
        /*015c*/ 	.short	0x0100
        /*015e*/ 	.byte	0x08
	.zero		1


	//   ....[14]....
        /*0160*/ 	.word	0x00000330
        /*0164*/ 	.word	0x000000ff
        /*0168*/ 	.word	0x00000038
        /*016c*/ 	.short	0x0100
        /*016e*/ 	.byte	0x08
	.zero		1


	//   ....[15]....
        /*0170*/ 	.word	0x00000340
        /*0174*/ 	.word	0x000000ff
        /*0178*/ 	.word	0x00000160
        /*017c*/ 	.short	0x0100
        /*017e*/ 	.byte	0x08
	.zero		1


	//   ....[16]....
        /*0180*/ 	.word	0x00000350
        /*0184*/ 	.word	0x000000ff
        /*0188*/ 	.word	0x00000040
        /*018c*/ 	.short	0x0100
        /*018e*/ 	.byte	0x08
	.zero		1


	//   ....[17]....
        /*0190*/ 	.word	0x00000360
        /*0194*/ 	.word	0x000000ff
        /*0198*/ 	.word	0x00000168
        /*019c*/ 	.short	0x0100
        /*019e*/ 	.byte	0x08
	.zero		1


	//   ....[18]....
        /*01a0*/ 	.word	0x00000370
        /*01a4*/ 	.word	0x000000ff
        /*01a8*/ 	.word	0x00000048
        /*01ac*/ 	.short	0x0100
        /*01ae*/ 	.byte	0x08
	.zero		1


	//   ....[19]....
        /*01b0*/ 	.word	0x00000380
        /*01b4*/ 	.word	0x000000ff
        /*01b8*/ 	.word	0x00000170
        /*01bc*/ 	.short	0x0100
        /*01be*/ 	.byte	0x08
	.zero		1


	//   ....[20]....
        /*01c0*/ 	.word	0x00000390
        /*01c4*/ 	.word	0x000000ff
        /*01c8*/ 	.word	0x00000050
        /*01cc*/ 	.short	0x0100
        /*01ce*/ 	.byte	0x08
	.zero		1


	//   ....[21]....
        /*01d0*/ 	.word	0x000003a0
        /*01d4*/ 	.word	0x000000ff
        /*01d8*/ 	.word	0x00000178
        /*01dc*/ 	.short	0x0100
        /*01de*/ 	.byte	0x08
	.zero		1


	//   ....[22]....
        /*01e0*/ 	.word	0x000003b0
        /*01e4*/ 	.word	0x000000ff
        /*01e8*/ 	.word	0x00000058
        /*01ec*/ 	.short	0x0100
        /*01ee*/ 	.byte	0x08
	.zero		1


	//   ....[23]....
        /*01f0*/ 	.word	0x000003c0
        /*01f4*/ 	.word	0x000000ff
        /*01f8*/ 	.word	0x00000180
        /*01fc*/ 	.short	0x0100
        /*01fe*/ 	.byte	0x08
	.zero		1


	//   ....[24]....
        /*0200*/ 	.word	0x000003d0
        /*0204*/ 	.word	0x000000ff
        /*0208*/ 	.word	0x00000060
        /*020c*/ 	.short	0x0100
        /*020e*/ 	.byte	0x08
	.zero		1


	//   ....[25]....
        /*0210*/ 	.word	0x000003e0
        /*0214*/ 	.word	0x000000ff
        /*0218*/ 	.word	0x00000188
        /*021c*/ 	.short	0x0100
        /*021e*/ 	.byte	0x08
	.zero		1


	//   ....[26]....
        /*0220*/ 	.word	0x000003f0
        /*0224*/ 	.word	0x000000ff
        /*0228*/ 	.word	0x00000068
        /*022c*/ 	.short	0x0100
        /*022e*/ 	.byte	0x08
	.zero		1


	//   ....[27]....
        /*0230*/ 	.word	0x00000400
        /*0234*/ 	.word	0x000000ff
        /*0238*/ 	.word	0x00000190
        /*023c*/ 	.short	0x0100
        /*023e*/ 	.byte	0x08
	.zero		1


	//   ....[28]....
        /*0240*/ 	.word	0x00000410
        /*0244*/ 	.word	0x000000ff
        /*0248*/ 	.word	0x00000070
        /*024c*/ 	.short	0x0100
        /*024e*/ 	.byte	0x08
	.zero		1


	//   ....[29]....
        /*0250*/ 	.word	0x00000420
        /*0254*/ 	.word	0x000000ff
        /*0258*/ 	.word	0x00000198
        /*025c*/ 	.short	0x0100
        /*025e*/ 	.byte	0x08
	.zero		1


	//   ....[30]....
        /*0260*/ 	.word	0x00000430
        /*0264*/ 	.word	0x000000ff
        /*0268*/ 	.word	0x00000078
        /*026c*/ 	.short	0x0100
        /*026e*/ 	.byte	0x08
	.zero		1


	//   ....[31]....
        /*0270*/ 	.word	0x00000440
        /*0274*/ 	.word	0x000000ff
        /*0278*/ 	.word	0x000001a0
        /*027c*/ 	.short	0x0100
        /*027e*/ 	.byte	0x08
	.zero		1


	//   ....[32]....
        /*0280*/ 	.word	0x00000450
        /*0284*/ 	.word	0x000000ff
        /*0288*/ 	.word	0x00000080
        /*028c*/ 	.short	0x0100
        /*028e*/ 	.byte	0x08
	.zero		1


	//   ....[33]....
        /*0290*/ 	.word	0x00000460
        /*0294*/ 	.word	0x000000ff
        /*0298*/ 	.word	0x000001a8
        /*029c*/ 	.short	0x0100
        /*029e*/ 	.byte	0x08
	.zero		1


	//   ....[34]....
        /*02a0*/ 	.word	0x00000470
        /*02a4*/ 	.word	0x000000ff
        /*02a8*/ 	.word	0x00000088
        /*02ac*/ 	.short	0x0100
        /*02ae*/ 	.byte	0x08
	.zero		1


	//   ....[35]....
        /*02b0*/ 	.word	0x00000480
        /*02b4*/ 	.word	0x000000ff
        /*02b8*/ 	.word	0x000001b0
        /*02bc*/ 	.short	0x0100
        /*02be*/ 	.byte	0x08
	.zero		1


	//   ....[36]....
        /*02c0*/ 	.word	0x00000490
        /*02c4*/ 	.word	0x000000ff
        /*02c8*/ 	.word	0x00000090
        /*02cc*/ 	.short	0x0100
        /*02ce*/ 	.byte	0x08
	.zero		1


	//   ....[37]....
        /*02d0*/ 	.word	0x000004a0
        /*02d4*/ 	.word	0x000000ff
        /*02d8*/ 	.word	0x000001b8
        /*02dc*/ 	.short	0x0100
        /*02de*/ 	.byte	0x08
	.zero		1


	//   ....[38]....
        /*02e0*/ 	.word	0x000004b0
        /*02e4*/ 	.word	0x000000ff
        /*02e8*/ 	.word	0x00000098
        /*02ec*/ 	.short	0x0100
        /*02ee*/ 	.byte	0x08
	.zero		1


	//   ....[39]....
        /*02f0*/ 	.word	0x000004c0
        /*02f4*/ 	.word	0x000000ff
        /*02f8*/ 	.word	0x000001c0
        /*02fc*/ 	.short	0x0100
        /*02fe*/ 	.byte	0x08
	.zero		1


	//   ....[40]....
        /*0300*/ 	.word	0x000004d0
        /*0304*/ 	.word	0x000000ff
        /*0308*/ 	.word	0x000000a0
        /*030c*/ 	.short	0x0100
        /*030e*/ 	.byte	0x08
	.zero		1


	//   ....[41]....
        /*0310*/ 	.word	0x000004e0
        /*0314*/ 	.word	0x000000ff
        /*0318*/ 	.word	0x000001c8
        /*031c*/ 	.short	0x0100
        /*031e*/ 	.byte	0x08
	.zero		1


	//   ....[42]....
        /*0320*/ 	.word	0x000004f0
        /*0324*/ 	.word	0x000000ff
        /*0328*/ 	.word	0x000000a8
        /*032c*/ 	.short	0x0100
        /*032e*/ 	.byte	0x08
	.zero		1


	//   ....[43]....
        /*0330*/ 	.word	0x00000500
        /*0334*/ 	.word	0x000000ff
        /*0338*/ 	.word	0x000001d0
        /*033c*/ 	.short	0x0100
        /*033e*/ 	.byte	0x08
	.zero		1


	//   ....[44]....
        /*0340*/ 	.word	0x00000510
        /*0344*/ 	.word	0x000000ff
        /*0348*/ 	.word	0x000000b0
        /*034c*/ 	.short	0x0100
        /*034e*/ 	.byte	0x08
	.zero		1


	//   ....[45]....
        /*0350*/ 	.word	0x00000520
        /*0354*/ 	.word	0x000000ff
        /*0358*/ 	.word	0x000001d8
        /*035c*/ 	.short	0x0100
        /*035e*/ 	.byte	0x08
	.zero		1


	//   ....[46]....
        /*0360*/ 	.word	0x00000530
        /*0364*/ 	.word	0x000000ff
        /*0368*/ 	.word	0x000000b8
        /*036c*/ 	.short	0x0100
        /*036e*/ 	.byte	0x08
	.zero		1


	//   ....[47]....
        /*0370*/ 	.word	0x00000540
        /*0374*/ 	.word	0x000000ff
        /*0378*/ 	.word	0x000001e0
        /*037c*/ 	.short	0x0100
        /*037e*/ 	.byte	0x08
	.zero		1


	//   ....[48]....
        /*0380*/ 	.word	0x00000550
        /*0384*/ 	.word	0x000000ff
        /*0388*/ 	.word	0x000000c0
        /*038c*/ 	.short	0x0100
        /*038e*/ 	.byte	0x08
	.zero		1


	//   ....[49]....
        /*0390*/ 	.word	0x00000560
        /*0394*/ 	.word	0x000000ff
        /*0398*/ 	.word	0x000001e8
        /*039c*/ 	.short	0x0100
        /*039e*/ 	.byte	0x08
	.zero		1


	//   ....[50]....
        /*03a0*/ 	.word	0x00000570
        /*03a4*/ 	.word	0x000000ff
        /*03a8*/ 	.word	0x000000c8
        /*03ac*/ 	.short	0x0100
        /*03ae*/ 	.byte	0x08
	.zero		1


	//   ....[51]....
        /*03b0*/ 	.word	0x00000580
        /*03b4*/ 	.word	0x000000ff
        /*03b8*/ 	.word	0x000001f0
        /*03bc*/ 	.short	0x0100
        /*03be*/ 	.byte	0x08
	.zero		1


	//   ....[52]....
        /*03c0*/ 	.word	0x00000590
        /*03c4*/ 	.word	0x000000ff
        /*03c8*/ 	.word	0x000000d0
        /*03cc*/ 	.short	0x0100
        /*03ce*/ 	.byte	0x08
	.zero		1


	//   ....[53]....
        /*03d0*/ 	.word	0x000005a0
        /*03d4*/ 	.word	0x000000ff
        /*03d8*/ 	.word	0x000001f8
        /*03dc*/ 	.short	0x0100
        /*03de*/ 	.byte	0x08
	.zero		1


	//   ....[54]....
        /*03e0*/ 	.word	0x000005b0
        /*03e4*/ 	.word	0x000000ff
        /*03e8*/ 	.word	0x000000d8
        /*03ec*/ 	.short	0x0100
        /*03ee*/ 	.byte	0x08
	.zero		1


	//   ....[55]....
        /*03f0*/ 	.word	0x000005c0
        /*03f4*/ 	.word	0x000000ff
        /*03f8*/ 	.word	0x00000200
        /*03fc*/ 	.short	0x0100
        /*03fe*/ 	.byte	0x08
	.zero		1


	//   ....[56]....
        /*0400*/ 	.word	0x000005d0
        /*0404*/ 	.word	0x000000ff
        /*0408*/ 	.word	0x000000e0
        /*040c*/ 	.short	0x0100
        /*040e*/ 	.byte	0x08
	.zero		1


	//   ....[57]....
        /*0410*/ 	.word	0x000005e0
        /*0414*/ 	.word	0x000000ff
        /*0418*/ 	.word	0x00000208
        /*041c*/ 	.short	0x0100
        /*041e*/ 	.byte	0x08
	.zero		1


	//   ....[58]....
        /*0420*/ 	.word	0x000005f0
        /*0424*/ 	.word	0x000000ff
        /*0428*/ 	.word	0x000000e8
        /*042c*/ 	.short	0x0100
        /*042e*/ 	.byte	0x08
	.zero		1


	//   ....[59]....
        /*0430*/ 	.word	0x00000600
        /*0434*/ 	.word	0x000000ff
        /*0438*/ 	.word	0x00000210
        /*043c*/ 	.short	0x0100
        /*043e*/ 	.byte	0x08
	.zero		1


	//   ....[60]....
        /*0440*/ 	.word	0x00000610
        /*0444*/ 	.word	0x000000ff
        /*0448*/ 	.word	0x000000f0
        /*044c*/ 	.short	0x0100
        /*044e*/ 	.byte	0x08
	.zero		1


	//   ....[61]....
        /*0450*/ 	.word	0x00000620
        /*0454*/ 	.word	0x000000ff
        /*0458*/ 	.word	0x00000218
        /*045c*/ 	.short	0x0100
        /*045e*/ 	.byte	0x08
	.zero		1


	//   ....[62]....
        /*0460*/ 	.word	0x00000630
        /*0464*/ 	.word	0x000000ff
        /*0468*/ 	.word	0x000000f8
        /*046c*/ 	.short	0x0100
        /*046e*/ 	.byte	0x08
	.zero		1


	//   ....[63]....
        /*0470*/ 	.word	0x00000640
        /*0474*/ 	.word	0x000000ff
        /*0478*/ 	.word	0x00000220
        /*047c*/ 	.short	0x0100
        /*047e*/ 	.byte	0x08
	.zero		1


	//   ....[64]....
        /*0480*/ 	.word	0x00000650
        /*0484*/ 	.word	0x000000ff
        /*0488*/ 	.word	0x00000100
        /*048c*/ 	.short	0x0100
        /*048e*/ 	.byte	0x08
	.zero		1


	//   ....[65]....
        /*0490*/ 	.word	0x00000660
        /*0494*/ 	.word	0x000000ff
        /*0498*/ 	.word	0x00000228
        /*049c*/ 	.short	0x0100
        /*049e*/ 	.byte	0x08
	.zero		1


	//   ....[66]....
        /*04a0*/ 	.word	0x00000670
        /*04a4*/ 	.word	0x000000ff
        /*04a8*/ 	.word	0x00000108
        /*04ac*/ 	.short	0x0100
        /*04ae*/ 	.byte	0x08
	.zero		1


	//   ....[67]....
        /*04b0*/ 	.word	0x00000680
        /*04b4*/ 	.word	0x000000ff
        /*04b8*/ 	.word	0x00000230
        /*04bc*/ 	.short	0x0100
        /*04be*/ 	.byte	0x08
	.zero		1


	//   ....[68]....
        /*04c0*/ 	.word	0x00000690
        /*04c4*/ 	.word	0x000000ff
        /*04c8*/ 	.word	0x00000110
        /*04cc*/ 	.short	0x0100
        /*04ce*/ 	.byte	0x08
	.zero		1


	//   ....[69]....
        /*04d0*/ 	.word	0x000006a0
        /*04d4*/ 	.word	0x000000ff
        /*04d8*/ 	.word	0x00000238
        /*04dc*/ 	.short	0x0100
        /*04de*/ 	.byte	0x08
	.zero		1


	//   ....[70]....
        /*04e0*/ 	.word	0x000006b0
        /*04e4*/ 	.word	0x000000ff
        /*04e8*/ 	.word	0x00000118
        /*04ec*/ 	.short	0x0100
        /*04ee*/ 	.byte	0x08
	.zero		1


	//   ....[71]....
        /*04f0*/ 	.word	0x000006c0
        /*04f4*/ 	.word	0x000000ff
        /*04f8*/ 	.word	0x00000240
        /*04fc*/ 	.short	0x0100
        /*04fe*/ 	.byte	0x08
	.zero		1


	//   ....[72]....
        /*0500*/ 	.word	0x000006d0
        /*0504*/ 	.word	0x000000ff
        /*0508*/ 	.word	0x00000120
        /*050c*/ 	.short	0x0100
        /*050e*/ 	.byte	0x08
	.zero		1


	//   ....[73]....
        /*0510*/ 	.word	0x000006e0
        /*0514*/ 	.word	0x000000ff
        /*0518*/ 	.word	0x00000248
        /*051c*/ 	.short	0x0100
        /*051e*/ 	.byte	0x08
	.zero		1


	//   ....[74]....
        /*0520*/ 	.word	0x00000990
        /*0524*/ 	.word	0x000000ff
        /*0528*/ 	.word	0x00000260
        /*052c*/ 	.short	0x0100
        /*052e*/ 	.byte	0x08
	.zero		1


	//   ....[75]....
        /*0530*/ 	.word	0x00000a10
        /*0534*/ 	.word	0x000000ff
        /*0538*/ 	.word	0x00000268
        /*053c*/ 	.short	0x0100
        /*053e*/ 	.byte	0x08
	.zero		1


	//   ....[76]....
        /*0540*/ 	.word	0x00001890
        /*0544*/ 	.word	0x00000003
        /*0548*/ 	.word	0x00000000
        /*054c*/ 	.short	0x010a
        /*054e*/ 	.byte	0x3f
	.zero		1


	//   ....[77]....
        /*0550*/ 	.word	0x000018f0
        /*0554*/ 	.word	0x00000003
        /*0558*/ 	.word	0x00000000
        /*055c*/ 	.short	0x010a
        /*055e*/ 	.byte	0x3f
	.zero		1


	//   ....[78]....
        /*0560*/ 	.word	0x00001b00
        /*0564*/ 	.word	0x00000005
        /*0568*/ 	.word	0x00000000
        /*056c*/ 	.short	0x010a
        /*056e*/ 	.byte	0x3f
	.zero		1


	//   ....[79]....
        /*0570*/ 	.word	0x00001b40
        /*0574*/ 	.word	0x00000005
        /*0578*/ 	.word	0x00000000
        /*057c*/ 	.short	0x010a
        /*057e*/ 	.byte	0x3f
	.zero		1


	//   ....[80]....
        /*0580*/ 	.word	0x00001c30
        /*0584*/ 	.word	0x00000004
        /*0588*/ 	.word	0x00000000
        /*058c*/ 	.short	0x0101
        /*058e*/ 	.byte	0x3f
	.zero		1


	//   ....[81]....
        /*0590*/ 	.word	0x00001e10
        /*0594*/ 	.word	0x00000000
        /*0598*/ 	.word	0x00000000
        /*059c*/ 	.short	0x0101
        /*059e*/ 	.byte	0x3f
	.zero		1


	//   ....[82]....
        /*05a0*/ 	.word	0x00004bb0
        /*05a4*/ 	.word	0x0000000e
        /*05a8*/ 	.word	0x00000128
        /*05ac*/ 	.short	0x010a
        /*05ae*/ 	.byte	0x3f
	.zero		1


	//   ....[83]....
        /*05b0*/ 	.word	0x00004fa0
        /*05b4*/ 	.word	0x00000006
        /*05b8*/ 	.word	0x00000268
        /*05bc*/ 	.short	0x0101
        /*05be*/ 	.byte	0x3f
	.zero		1


	//   ....[84]....
        /*05c0*/ 	.word	0x00005680
        /*05c4*/ 	.word	0x00000007
        /*05c8*/ 	.word	0x00000000
        /*05cc*/ 	.short	0x010a
        /*05ce*/ 	.byte	0x3f
	.zero		1


	//   ....[85]....
        /*05d0*/ 	.word	0x00005700
        /*05d4*/ 	.word	0x00000009
        /*05d8*/ 	.word	0x00000000
        /*05dc*/ 	.short	0x010a
        /*05de*/ 	.byte	0x3f
	.zero		1


	//   ....[86]....
        /*05e0*/ 	.word	0x00005790
        /*05e4*/ 	.word	0x00000006
        /*05e8*/ 	.word	0x00000000
        /*05ec*/ 	.short	0x010a
        /*05ee*/ 	.byte	0x3f
	.zero		1


	//   ....[87]....
        /*05f0*/ 	.word	0x00005820
        /*05f4*/ 	.word	0x00000009
        /*05f8*/ 	.word	0x00000000
        /*05fc*/ 	.short	0x010a
        /*05fe*/ 	.byte	0x3f
	.zero		1


	//   ....[88]....
        /*0600*/ 	.word	0x000058b0
        /*0604*/ 	.word	0x00000006
        /*0608*/ 	.word	0x00000000
        /*060c*/ 	.short	0x010a
        /*060e*/ 	.byte	0x3f
	.zero		1


	//   ....[89]....
        /*0610*/ 	.word	0x00005940
        /*0614*/ 	.word	0x00000009
        /*0618*/ 	.word	0x00000000
        /*061c*/ 	.short	0x010a
        /*061e*/ 	.byte	0x3f
	.zero		1


	//   ....[90]....
        /*0620*/ 	.word	0x000059d0
        /*0624*/ 	.word	0x00000006
        /*0628*/ 	.word	0x00000000
        /*062c*/ 	.short	0x010a
        /*062e*/ 	.byte	0x3f
	.zero		1


	//   ....[91]....
        /*0630*/ 	.word	0x00005a60
        /*0634*/ 	.word	0x00000009
        /*0638*/ 	.word	0x00000000
        /*063c*/ 	.short	0x010a
        /*063e*/ 	.byte	0x3f
	.zero		1


	//   ....[92]....
        /*0640*/ 	.word	0x00005af0
        /*0644*/ 	.word	0x00000006
        /*0648*/ 	.word	0x00000000
        /*064c*/ 	.short	0x010a
        /*064e*/ 	.byte	0x3f
	.zero		1


	//   ....[93]....
        /*0650*/ 	.word	0x00005b80
        /*0654*/ 	.word	0x00000009
        /*0658*/ 	.word	0x00000000
        /*065c*/ 	.short	0x010a
        /*065e*/ 	.byte	0x3f
	.zero		1


	//   ....[94]....
        /*0660*/ 	.word	0x00005c10
        /*0664*/ 	.word	0x00000006
        /*0668*/ 	.word	0x00000000
        /*066c*/ 	.short	0x010a
        /*066e*/ 	.byte	0x3f
	.zero		1


	//   ....[95]....
        /*0670*/ 	.word	0x00005ca0
        /*0674*/ 	.word	0x00000009
        /*0678*/ 	.word	0x00000000
        /*067c*/ 	.short	0x010a
        /*067e*/ 	.byte	0x3f
	.zero		1


	//   ....[96]....
        /*0680*/ 	.word	0x00005d30
        /*0684*/ 	.word	0x00000006
        /*0688*/ 	.word	0x00000000
        /*068c*/ 	.short	0x010a
        /*068e*/ 	.byte	0x3f
	.zero		1


	//   ....[97]....
        /*0690*/ 	.word	0x00005dc0
        /*0694*/ 	.word	0x00000009
        /*0698*/ 	.word	0x00000000
        /*069c*/ 	.short	0x010a
        /*069e*/ 	.byte	0x3f
	.zero		1


	//   ....[98]....
        /*06a0*/ 	.word	0x00005e50
        /*06a4*/ 	.word	0x00000006
        /*06a8*/ 	.word	0x00000000
        /*06ac*/ 	.short	0x010a
        /*06ae*/ 	.byte	0x3f
	.zero		1


	//   ....[99]....
        /*06b0*/ 	.word	0x00005ee0
        /*06b4*/ 	.word	0x00000009
        /*06b8*/ 	.word	0x00000000
        /*06bc*/ 	.short	0x010a
        /*06be*/ 	.byte	0x3f
	.zero		1


	//   ....[100]....
        /*06c0*/ 	.word	0x00005f70
        /*06c4*/ 	.word	0x00000006
        /*06c8*/ 	.word	0x00000000
        /*06cc*/ 	.short	0x010a
        /*06ce*/ 	.byte	0x3f
	.zero		1


	//   ....[101]....
        /*06d0*/ 	.word	0x00006000
        /*06d4*/ 	.word	0x00000009
        /*06d8*/ 	.word	0x00000000
        /*06dc*/ 	.short	0x010a
        /*06de*/ 	.byte	0x3f
	.zero		1


	//   ....[102]....
        /*06e0*/ 	.word	0x00006090
        /*06e4*/ 	.word	0x00000006
        /*06e8*/ 	.word	0x00000000
        /*06ec*/ 	.short	0x010a
        /*06ee*/ 	.byte	0x3f
	.zero		1


	//   ....[103]....
        /*06f0*/ 	.word	0x00006120
        /*06f4*/ 	.word	0x00000009
        /*06f8*/ 	.word	0x00000000
        /*06fc*/ 	.short	0x010a
        /*06fe*/ 	.byte	0x3f
	.zero		1


	//   ....[104]....
        /*0700*/ 	.word	0x000061b0
        /*0704*/ 	.word	0x00000006
        /*0708*/ 	.word	0x00000000
        /*070c*/ 	.short	0x010a
        /*070e*/ 	.byte	0x3f
	.zero		1


	//   ....[105]....
        /*0710*/ 	.word	0x00006240
        /*0714*/ 	.word	0x00000009
        /*0718*/ 	.word	0x00000000
        /*071c*/ 	.short	0x010a
        /*071e*/ 	.byte	0x3f
	.zero		1


	//   ....[106]....
        /*0720*/ 	.word	0x000062d0
        /*0724*/ 	.word	0x00000006
        /*0728*/ 	.word	0x00000000
        /*072c*/ 	.short	0x010a
        /*072e*/ 	.byte	0x3f
	.zero		1


	//   ....[107]....
        /*0730*/ 	.word	0x00006360
        /*0734*/ 	.word	0x00000009
        /*0738*/ 	.word	0x00000000
        /*073c*/ 	.short	0x010a
        /*073e*/ 	.byte	0x3f
	.zero		1


	//   ....[108]....
        /*0740*/ 	.word	0x000063f0
        /*0744*/ 	.word	0x00000006
        /*0748*/ 	.word	0x00000000
        /*074c*/ 	.short	0x010a
        /*074e*/ 	.byte	0x3f
	.zero		1


	//   ....[109]....
        /*0750*/ 	.word	0x00006480
        /*0754*/ 	.word	0x00000009
        /*0758*/ 	.word	0x00000000
        /*075c*/ 	.short	0x010a
        /*075e*/ 	.byte	0x3f
	.zero		1


	//   ....[110]....
        /*0760*/ 	.word	0x00006510
        /*0764*/ 	.word	0x00000006
        /*0768*/ 	.word	0x00000000
        /*076c*/ 	.short	0x010a
        /*076e*/ 	.byte	0x3f
	.zero		1


	//   ....[111]....
        /*0770*/ 	.word	0x000065a0
        /*0774*/ 	.word	0x00000009
        /*0778*/ 	.word	0x00000000
        /*077c*/ 	.short	0x010a
        /*077e*/ 	.byte	0x3f
	.zero		1


	//   ....[112]....
        /*0780*/ 	.word	0x00006630
        /*0784*/ 	.word	0x00000006
        /*0788*/ 	.word	0x00000000
        /*078c*/ 	.short	0x010a
        /*078e*/ 	.byte	0x3f
	.zero		1


	//   ....[113]....
        /*0790*/ 	.word	0x000066c0
        /*0794*/ 	.word	0x00000009
        /*0798*/ 	.word	0x00000000
        /*079c*/ 	.short	0x010a
        /*079e*/ 	.byte	0x3f
	.zero		1


	//   ....[114]....
        /*07a0*/ 	.word	0x00006750
        /*07a4*/ 	.word	0x00000006
        /*07a8*/ 	.word	0x00000000
        /*07ac*/ 	.short	0x010a
        /*07ae*/ 	.byte	0x3f
	.zero		1


	//   ....[115]....
        /*07b0*/ 	.word	0x000067e0
        /*07b4*/ 	.word	0x00000009
        /*07b8*/ 	.word	0x00000000
        /*07bc*/ 	.short	0x010a
        /*07be*/ 	.byte	0x3f
	.zero		1


	//   ....[116]....
        /*07c0*/ 	.word	0x00006870
        /*07c4*/ 	.word	0x00000006
        /*07c8*/ 	.word	0x00000000
        /*07cc*/ 	.short	0x010a
        /*07ce*/ 	.byte	0x3f
	.zero		1


	//   ....[117]....
        /*07d0*/ 	.word	0x00006900
        /*07d4*/ 	.word	0x00000009
        /*07d8*/ 	.word	0x00000000
        /*07dc*/ 	.short	0x010a
        /*07de*/ 	.byte	0x3f
	.zero		1


	//   ....[118]....
        /*07e0*/ 	.word	0x00006990
        /*07e4*/ 	.word	0x00000006
        /*07e8*/ 	.word	0x00000000
        /*07ec*/ 	.short	0x010a
        /*07ee*/ 	.byte	0x3f
	.zero		1


	//   ....[119]....
        /*07f0*/ 	.word	0x00006a20
        /*07f4*/ 	.word	0x00000009
        /*07f8*/ 	.word	0x00000000
        /*07fc*/ 	.short	0x010a
        /*07fe*/ 	.byte	0x3f
	.zero		1


	//   ....[120]....
        /*0800*/ 	.word	0x00006ab0
        /*0804*/ 	.word	0x00000003
        /*0808*/ 	.word	0x00000000
        /*080c*/ 	.short	0x010a
        /*080e*/ 	.byte	0x3f
	.zero		1


	//   ....[121]....
        /*0810*/ 	.word	0x00006b10
        /*0814*/ 	.word	0x00000003
        /*0818*/ 	.word	0x00000000
        /*081c*/ 	.short	0x010a
        /*081e*/ 	.byte	0x3f
	.zero		1


	//   ....[122]....
        /*0820*/ 	.word	0x00006b60
        /*0824*/ 	.word	0x00000005
        /*0828*/ 	.word	0x00000000
        /*082c*/ 	.short	0x010a
        /*082e*/ 	.byte	0x3f
	.zero		1


	//   ....[123]....
        /*0830*/ 	.word	0x00006c30
        /*0834*/ 	.word	0x0000000e
        /*0838*/ 	.word	0x00000128
        /*083c*/ 	.short	0x010a
        /*083e*/ 	.byte	0x3f
	.zero		1


	//   ....[124]....
        /*0840*/ 	.word	0x00006d00
        /*0844*/ 	.word	0x00000007
        /*0848*/ 	.word	0x00000000
        /*084c*/ 	.short	0x010a
        /*084e*/ 	.byte	0x3f
	.zero		1


	//   ....[125]....
        /*0850*/ 	.word	0x00006d50
        /*0854*/ 	.word	0x00000009
        /*0858*/ 	.word	0x00000000
        /*085c*/ 	.short	0x010a
        /*085e*/ 	.byte	0x3f
	.zero		1


	//   ....[126]....
        /*0860*/ 	.word	0x00006da0
        /*0864*/ 	.word	0x00000006
        /*0868*/ 	.word	0x00000000
        /*086c*/ 	.short	0x010a
        /*086e*/ 	.byte	0x3f
	.zero		1


	//   ....[127]....
        /*0870*/ 	.word	0x00006df0
        /*0874*/ 	.word	0x00000009
        /*0878*/ 	.word	0x00000000
        /*087c*/ 	.short	0x010a
        /*087e*/ 	.byte	0x3f
	.zero		1


	//   ....[128]....
        /*0880*/ 	.word	0x00006e40
        /*0884*/ 	.word	0x00000006
        /*0888*/ 	.word	0x00000000
        /*088c*/ 	.short	0x010a
        /*088e*/ 	.byte	0x3f
	.zero		1


	//   ....[129]....
        /*0890*/ 	.word	0x00006e90
        /*0894*/ 	.word	0x00000009
        /*0898*/ 	.word	0x00000000
        /*089c*/ 	.short	0x010a
        /*089e*/ 	.byte	0x3f
	.zero		1


	//   ....[130]....
        /*08a0*/ 	.word	0x00006ee0
        /*08a4*/ 	.word	0x00000006
        /*08a8*/ 	.word	0x00000000
        /*08ac*/ 	.short	0x010a
        /*08ae*/ 	.byte	0x3f
	.zero		1


	//   ....[131]....
        /*08b0*/ 	.word	0x00006f30
        /*08b4*/ 	.word	0x00000009
        /*08b8*/ 	.word	0x00000000
        /*08bc*/ 	.short	0x010a
        /*08be*/ 	.byte	0x3f
	.zero		1


	//   ....[132]....
        /*08c0*/ 	.word	0x00006f80
        /*08c4*/ 	.word	0x00000006
        /*08c8*/ 	.word	0x00000000
        /*08cc*/ 	.short	0x010a
        /*08ce*/ 	.byte	0x3f
	.zero		1


	//   ....[133]....
        /*08d0*/ 	.word	0x00006fd0
        /*08d4*/ 	.word	0x00000009
        /*08d8*/ 	.word	0x00000000
        /*08dc*/ 	.short	0x010a
        /*08de*/ 	.byte	0x3f
	.zero		1


	//   ....[134]....
        /*08e0*/ 	.word	0x00007020
        /*08e4*/ 	.word	0x00000006
        /*08e8*/ 	.word	0x00000000
        /*08ec*/ 	.short	0x010a
        /*08ee*/ 	.byte	0x3f
	.zero		1


	//   ....[135]....
        /*08f0*/ 	.word	0x00007070
        /*08f4*/ 	.word	0x00000009
        /*08f8*/ 	.word	0x00000000
        /*08fc*/ 	.short	0x010a
        /*08fe*/ 	.byte	0x3f
	.zero		1


	//   ....[136]....
        /*0900*/ 	.word	0x000070c0
        /*0904*/ 	.word	0x00000006
        /*0908*/ 	.word	0x00000000
        /*090c*/ 	.short	0x010a
        /*090e*/ 	.byte	0x3f
	.zero		1


	//   ....[137]....
        /*0910*/ 	.word	0x00007110
        /*0914*/ 	.word	0x00000009
        /*0918*/ 	.word	0x00000000
        /*091c*/ 	.short	0x010a
        /*091e*/ 	.byte	0x3f
	.zero		1


	//   ....[138]....
        /*0920*/ 	.word	0x00007160
        /*0924*/ 	.word	0x00000006
        /*0928*/ 	.word	0x00000000
        /*092c*/ 	.short	0x010a
        /*092e*/ 	.byte	0x3f
	.zero		1


	//   ....[139]....
        /*0930*/ 	.word	0x000071b0
        /*0934*/ 	.word	0x00000009
        /*0938*/ 	.word	0x00000000
        /*093c*/ 	.short	0x010a
        /*093e*/ 	.byte	0x3f
	.zero		1


	//   ....[140]....
        /*0940*/ 	.word	0x00007200
        /*0944*/ 	.word	0x00000006
        /*0948*/ 	.word	0x00000000
        /*094c*/ 	.short	0x010a
        /*094e*/ 	.byte	0x3f
	.zero		1


	//   ....[141]....
        /*0950*/ 	.word	0x00007250
        /*0954*/ 	.word	0x00000009
        /*0958*/ 	.word	0x00000000
        /*095c*/ 	.short	0x010a
        /*095e*/ 	.byte	0x3f
	.zero		1


	//   ....[142]....
        /*0960*/ 	.word	0x000072a0
        /*0964*/ 	.word	0x00000006
        /*0968*/ 	.word	0x00000000
        /*096c*/ 	.short	0x010a
        /*096e*/ 	.byte	0x3f
	.zero		1


	//   ....[143]....
        /*0970*/ 	.word	0x000072f0
        /*0974*/ 	.word	0x00000009
        /*0978*/ 	.word	0x00000000
        /*097c*/ 	.short	0x010a
        /*097e*/ 	.byte	0x3f
	.zero		1


	//   ....[144]....
        /*0980*/ 	.word	0x00007340
        /*0984*/ 	.word	0x00000006
        /*0988*/ 	.word	0x00000000
        /*098c*/ 	.short	0x010a
        /*098e*/ 	.byte	0x3f
	.zero		1


	//   ....[145]....
        /*0990*/ 	.word	0x00007390
        /*0994*/ 	.word	0x00000009
        /*0998*/ 	.word	0x00000000
        /*099c*/ 	.short	0x010a
        /*099e*/ 	.byte	0x3f
	.zero		1


	//   ....[146]....
        /*09a0*/ 	.word	0x000073e0
        /*09a4*/ 	.word	0x00000006
        /*09a8*/ 	.word	0x00000000
        /*09ac*/ 	.short	0x010a
        /*09ae*/ 	.byte	0x3f
	.zero		1


	//   ....[147]....
        /*09b0*/ 	.word	0x00007430
        /*09b4*/ 	.word	0x00000009
        /*09b8*/ 	.word	0x00000000
        /*09bc*/ 	.short	0x010a
        /*09be*/ 	.byte	0x3f
	.zero		1


	//   ....[148]....
        /*09c0*/ 	.word	0x00007480
        /*09c4*/ 	.word	0x00000006
        /*09c8*/ 	.word	0x00000000
        /*09cc*/ 	.short	0x010a
        /*09ce*/ 	.byte	0x3f
	.zero		1


	//   ....[149]....
        /*09d0*/ 	.word	0x000074d0
        /*09d4*/ 	.word	0x00000009
        /*09d8*/ 	.word	0x00000000
        /*09dc*/ 	.short	0x010a
        /*09de*/ 	.byte	0x3f
	.zero		1


	//   ....[150]....
        /*09e0*/ 	.word	0x00007520
        /*09e4*/ 	.word	0x00000006
        /*09e8*/ 	.word	0x00000000
        /*09ec*/ 	.short	0x010a
        /*09ee*/ 	.byte	0x3f
	.zero		1


	//   ....[151]....
        /*09f0*/ 	.word	0x00007570
        /*09f4*/ 	.word	0x00000009
        /*09f8*/ 	.word	0x00000000
        /*09fc*/ 	.short	0x010a
        /*09fe*/ 	.byte	0x3f
	.zero		1


	//   ....[152]....
        /*0a00*/ 	.word	0x000075c0
        /*0a04*/ 	.word	0x00000006
        /*0a08*/ 	.word	0x00000000
        /*0a0c*/ 	.short	0x010a
        /*0a0e*/ 	.byte	0x3f
	.zero		1


	//   ....[153]....
        /*0a10*/ 	.word	0x00007610
        /*0a14*/ 	.word	0x00000009
        /*0a18*/ 	.word	0x00000000
        /*0a1c*/ 	.short	0x010a
        /*0a1e*/ 	.byte	0x3f
	.zero		1


	//   ....[154]....
        /*0a20*/ 	.word	0x00007660
        /*0a24*/ 	.word	0x00000006
        /*0a28*/ 	.word	0x00000000
        /*0a2c*/ 	.short	0x010a
        /*0a2e*/ 	.byte	0x3f
	.zero		1


	//   ....[155]....
        /*0a30*/ 	.word	0x000076b0
        /*0a34*/ 	.word	0x00000009
        /*0a38*/ 	.word	0x00000000
        /*0a3c*/ 	.short	0x010a
        /*0a3e*/ 	.byte	0x3f
	.zero		1


	//   ....[156]....
        /*0a40*/ 	.word	0x00007700
        /*0a44*/ 	.word	0x00000006
        /*0a48*/ 	.word	0x00000000
        /*0a4c*/ 	.short	0x010a
        /*0a4e*/ 	.byte	0x3f
	.zero		1


	//   ....[157]....
        /*0a50*/ 	.word	0x00007750
        /*0a54*/ 	.word	0x00000009
        /*0a58*/ 	.word	0x00000000
        /*0a5c*/ 	.short	0x010a
        /*0a5e*/ 	.byte	0x3f
	.zero		1


	//   ....[158]....
        /*0a60*/ 	.word	0x000077a0
        /*0a64*/ 	.word	0x00000006
        /*0a68*/ 	.word	0x00000000
        /*0a6c*/ 	.short	0x010a
        /*0a6e*/ 	.byte	0x3f
	.zero		1


	//   ....[159]....
        /*0a70*/ 	.word	0x000077f0
        /*0a74*/ 	.word	0x00000009
        /*0a78*/ 	.word	0x00000000
        /*0a7c*/ 	.short	0x010a
        /*0a7e*/ 	.byte	0x3f
	.zero		1


	//----- nvinfo : EIATTR_NUM_MBARRIERS
	.align		4
.L_35:
        /*0a80*/ 	.byte	0x03, 0x38
        /*0a82*/ 	.short	0x004c


	//----- nvinfo : EIATTR_EXIT_INSTR_OFFSETS
	.align		4
        /*0a84*/ 	.byte	0x04, 0x1c
        /*0a86*/ 	.short	(.L_37 - .L_36)


	//   ....[0]....
.L_36:
        /*0a88*/ 	.word	0x00000ab0


	//   ....[1]....
        /*0a8c*/ 	.word	0x00001370


	//   ....[2]....
        /*0a90*/ 	.word	0x00004290


	//   ....[3]....
        /*0a94*/ 	.word	0x000048c0


	//   ....[4]....
        /*0a98*/ 	.word	0x00006b00


	//----- nvinfo : EIATTR_MAX_THREADS
	.align		4
.L_37:
        /*0a9c*/ 	.byte	0x04, 0x05
        /*0a9e*/ 	.short	(.L_39 - .L_38)
.L_38:
        /*0aa0*/ 	.word	0x00000180
        /*0aa4*/ 	.word	0x00000001
        /*0aa8*/ 	.word	0x00000001


	//----- nvinfo : EIATTR_CRS_STACK_SIZE
	.align		4
.L_39:
        /*0aac*/ 	.byte	0x04, 0x1e
        /*0aae*/ 	.short	(.L_41 - .L_40)
.L_40:
        /*0ab0*/ 	.word	0x00000000


	//----- nvinfo : EIATTR_CBANK_PARAM_SIZE
	.align		4
.L_41:
        /*0ab4*/ 	.byte	0x03, 0x19
        /*0ab6*/ 	.short	0x0470


	//----- nvinfo : EIATTR_PARAM_CBANK
	.align		4
        /*0ab8*/ 	.byte	0x04, 0x0a
        /*0aba*/ 	.short	(.L_43 - .L_42)
	.align		4
.L_42:
        /*0abc*/ 	.word	index@(.nv.constant0._ZN7cutlass13device_kernelINS_4gemm6kernel13GemmUniversalIN4cute5tupleIJiiiiEEENS1_10collective13CollectiveMmaINS1_34MainloopSm90TmaGmmaWarpSpecializedILi37ENS5_IJNS4_1CILi1EEESB_SB_EEENS1_35KernelTmaWarpSpecializedCooperativeEEENS5_IJNSA_ILi128EEENSA_ILi64EEENSA_ILi32EEEEEEaNS5_IJlSB_lEEEaSJ_NS4_8TiledMMAINS4_8MMA_AtomIJNS4_4SM904GMMA26MMA_64x64x32_S32S8S8_SS_TNEEEENS4_6LayoutINS5_IJNSA_ILi2EEESB_SB_EEENS5_IJSB_NSA_ILi0EEEST_EEEEENS5_IJNS4_10UnderscoreESW_SW_EEEEENS4_13SM90_TMA_LOADENS4_14ComposedLayoutINS4_7SwizzleILi1ELi4ELi3EEENS4_18smem_ptr_flag_bitsILi8EEENSQ_INS5_IJNSA_ILi8EEESH_EEENS5_IJSH_SB_EEEEEEEvNS4_8identityESZ_S19_vS1A_EENS_8epilogue10collective6detail29Sm90TmaWarpSpecializedAdapterINS1D_15DefaultEpilogueIaSJ_SJ_NS1C_6thread17LinearCombinationIaLi1EiiLNS1H_9ScaleType4KindE0ELNS_15FloatRoundStyleE2EaEENS1_15EpilogueDefaultEEEEEvvEEEEvNT_6ParamsE)
        /*0ac0*/ 	.short	0x0210
        /*0ac2*/ 	.short	0x0470


	//----- nvinfo : EIATTR_SW_WAR
	.align		4
.L_43:
        /*0ac4*/ 	.byte	0x04, 0x36
        /*0ac6*/ 	.short	(.L_45 - .L_44)
.L_44:
        /*0ac8*/ 	.word	0x00000008
.L_45:


//--------------------- .nv.callgraph             --------------------------
	.section	.nv.callgraph,"",@"SHT_CUDA_CALLGRAPH"
	.align	4
	.sectionentsize	8
	.align		4
        /*0000*/ 	.word	0x00000000
	.align		4
        /*0004*/ 	.word	0xffffffff
	.align		4
        /*0008*/ 	.word	index@(_ZN7cutlass13device_kernelINS_4gemm6kernel13GemmUniversalIN4cute5tupleIJiiiiEEENS1_10collective13CollectiveMmaINS1_34MainloopSm90TmaGmmaWarpSpecializedILi37ENS5_IJNS4_1CILi1EEESB_SB_EEENS1_35KernelTmaWarpSpecializedCooperativeEEENS5_IJNSA_ILi128EEENSA_ILi64EEENSA_ILi32EEEEEEaNS5_IJlSB_lEEEaSJ_NS4_8TiledMMAINS4_8MMA_AtomIJNS4_4SM904GMMA26MMA_64x64x32_S32S8S8_SS_TNEEEENS4_6LayoutINS5_IJNSA_ILi2EEESB_SB_EEENS5_IJSB_NSA_ILi0EEEST_EEEEENS5_IJNS4_10UnderscoreESW_SW_EEEEENS4_13SM90_TMA_LOADENS4_14ComposedLayoutINS4_7SwizzleILi1ELi4ELi3EEENS4_18smem_ptr_flag_bitsILi8EEENSQ_INS5_IJNSA_ILi8EEESH_EEENS5_IJSH_SB_EEEEEEEvNS4_8identityESZ_S19_vS1A_EENS_8epilogue10collective6detail29Sm90TmaWarpSpecializedAdapterINS1D_15DefaultEpilogueIaSJ_SJ_NS1C_6thread17LinearCombinationIaLi1EiiLNS1H_9ScaleType4KindE0ELNS_15FloatRoundStyleE2EaEENS1_15EpilogueDefaultEEEEEvvEEEEvNT_6ParamsE)
	.align		4
        /*000c*/ 	.word	index@(__assertfail)
	.align		4
        /*0010*/ 	.word	0x00000000
	.align		4
        /*0014*/ 	.word	0xfffffffe
	.align		4
        /*0018*/ 	.word	0x00000000
	.align		4
        /*001c*/ 	.word	0xfffffffd
	.align		4
        /*0020*/ 	.word	0x00000000
	.align		4
        /*0024*/ 	.word	0xfffffffc


//--------------------- .nv.constant4             --------------------------
	.section	.nv.constant4,"a",@progbits
	.align	8
	.align		8
.nv.constant4:
        /*0000*/ 	.dword	__assertfail
	.align		8
        /*0008*/ 	.dword	__unnamed_1
	.align		8
        /*0010*/ 	.dword	_ZN40_INTERNAL_afe11860_4_k_cu_227d8926_165524cuda3std3__45__cpo5beginE
	.align		8
        /*0018*/ 	.dword	_ZN40_INTERNAL_afe11860_4_k_cu_227d8926_165524cuda3std3__45__cpo3endE
	.align		8
        /*0020*/ 	.dword	_ZN40_INTERNAL_afe11860_4_k_cu_227d8926_165524cuda3std3__45__cpo6cbeginE
	.align		8
        /*0028*/ 	.dword	_ZN40_INTERNAL_afe11860_4_k_cu_227d8926_165524cuda3std3__45__cpo4cendE
	.align		8
        /*0030*/ 	.dword	_ZN40_INTERNAL_afe11860_4_k_cu_227d8926_165524cuda3std3__442_GLOBAL__N__afe11860_4_k_cu_227d8926_165526ignoreE
	.align		8
        /*0038*/ 	.dword	_ZN40_INTERNAL_afe11860_4_k_cu_227d8926_165524cuda3std3__419piecewise_constructE
	.align		8
        /*0040*/ 	.dword	_ZN40_INTERNAL_afe11860_4_k_cu_227d8926_165524cuda3std3__48in_placeE
	.align		8
        /*0048*/ 	.dword	_ZN40_INTERNAL_afe11860_4_k_cu_227d8926_165524cuda3std6ranges3__45__cpo4swapE
	.align		8
        /*0050*/ 	.dword	_ZN40_INTERNAL_afe11860_4_k_cu_227d8926_165524cuda3std6ranges3__45__cpo9iter_moveE
	.align		8
        /*0058*/ 	.dword	_ZN40_INTERNAL_afe11860_4_k_cu_227d8926_165524cute7productE
	.align		8
        /*0060*/ 	.dword	_ZN40_INTERNAL_afe11860_4_k_cu_227d8926_165524cute1_E
	.align		8
        /*0068*/ 	.dword	$str$22
	.align		8
        /*0070*/ 	.dword	$str$23


//--------------------- .text._ZN7cutlass13device_kernelINS_4gemm6kernel13GemmUniversalIN4cute5tupleIJiiiiEEENS1_10collective13CollectiveMmaINS1_34MainloopSm90TmaGmmaWarpSpecializedILi37ENS5_IJNS4_1CILi1EEESB_SB_EEENS1_35KernelTmaWarpSpecializedCooperativeEEENS5_IJNSA_ILi128EEENSA_ILi64EEENSA_ILi32EEEEEEaNS5_IJlSB_lEEEaSJ_NS4_8TiledMMAINS4_8MMA_AtomIJNS4_4SM904GMMA26MMA_64x64x32_S32S8S8_SS_TNEEEENS4_6LayoutINS5_IJNSA_ILi2EEESB_SB_EEENS5_IJSB_NSA_ILi0EEEST_EEEEENS5_IJNS4_10UnderscoreESW_SW_EEEEENS4_13SM90_TMA_LOADENS4_14ComposedLayoutINS4_7SwizzleILi1ELi4ELi3EEENS4_18smem_ptr_flag_bitsILi8EEENSQ_INS5_IJNSA_ILi8EEESH_EEENS5_IJSH_SB_EEEEEEEvNS4_8identityESZ_S19_vS1A_EENS_8epilogue10collective6detail29Sm90TmaWarpSpecializedAdapterINS1D_15DefaultEpilogueIaSJ_SJ_NS1C_6thread17LinearCombinationIaLi1EiiLNS1H_9ScaleType4KindE0ELNS_15FloatRoundStyleE2EaEENS1_15EpilogueDefaultEEEEEvvEEEEvNT_6ParamsE --------------------------
	.section	.text._ZN7cutlass13device_kernelINS_4gemm6kernel13GemmUniversalIN4cute5tupleIJiiiiEEENS1_10collective13CollectiveMmaINS1_34MainloopSm90TmaGmmaWarpSpecializedILi37ENS5_IJNS4_1CILi1EEESB_SB_EEENS1_35KernelTmaWarpSpecializedCooperativeEEENS5_IJNSA_ILi128EEENSA_ILi64EEENSA_ILi32EEEEEEaNS5_IJlSB_lEEEaSJ_NS4_8TiledMMAINS4_8MMA_AtomIJNS4_4SM904GMMA26MMA_64x64x32_S32S8S8_SS_TNEEEENS4_6LayoutINS5_IJNSA_ILi2EEESB_SB_EEENS5_IJSB_NSA_ILi0EEEST_EEEEENS5_IJNS4_10UnderscoreESW_SW_EEEEENS4_13SM90_TMA_LOADENS4_14ComposedLayoutINS4_7SwizzleILi1ELi4ELi3EEENS4_18smem_ptr_flag_bitsILi8EEENSQ_INS5_IJNSA_ILi8EEESH_EEENS5_IJSH_SB_EEEEEEEvNS4_8identityESZ_S19_vS1A_EENS_8epilogue10collective6detail29Sm90TmaWarpSpecializedAdapterINS1D_15DefaultEpilogueIaSJ_SJ_NS1C_6thread17LinearCombinationIaLi1EiiLNS1H_9ScaleType4KindE0ELNS_15FloatRoundStyleE2EaEENS1_15EpilogueDefaultEEEEEvvEEEEvNT_6ParamsE,"ax",@progbits
	.align	128
.text._ZN7cutlass13device_kernelINS_4gemm6kernel13GemmUniversalIN4cute5tupleIJiiiiEEENS1_10collective13CollectiveMmaINS1_34MainloopSm90TmaGmmaWarpSpecializedILi37ENS5_IJNS4_1CILi1EEESB_SB_EEENS1_35KernelTmaWarpSpecializedCooperativeEEENS5_IJNSA_ILi128EEENSA_ILi64EEENSA_ILi32EEEEEEaNS5_IJlSB_lEEEaSJ_NS4_8TiledMMAINS4_8MMA_AtomIJNS4_4SM904GMMA26MMA_64x64x32_S32S8S8_SS_TNEEEENS4_6LayoutINS5_IJNSA_ILi2EEESB_SB_EEENS5_IJSB_NSA_ILi0EEEST_EEEEENS5_IJNS4_10UnderscoreESW_SW_EEEEENS4_13SM90_TMA_LOADENS4_14ComposedLayoutINS4_7SwizzleILi1ELi4ELi3EEENS4_18smem_ptr_flag_bitsILi8EEENSQ_INS5_IJNSA_ILi8EEESH_EEENS5_IJSH_SB_EEEEEEEvNS4_8identityESZ_S19_vS1A_EENS_8epilogue10collective6detail29Sm90TmaWarpSpecializedAdapterINS1D_15DefaultEpilogueIaSJ_SJ_NS1C_6thread17LinearCombinationIaLi1EiiLNS1H_9ScaleType4KindE0ELNS_15FloatRoundStyleE2EaEENS1_15EpilogueDefaultEEEEEvvEEEEvNT_6ParamsE:
        .type           _ZN7cutlass13device_kernelINS_4gemm6kernel13GemmUniversalIN4cute5tupleIJiiiiEEENS1_10collective13CollectiveMmaINS1_34MainloopSm90TmaGmmaWarpSpecializedILi37ENS5_IJNS4_1CILi1EEESB_SB_EEENS1_35KernelTmaWarpSpecializedCooperativeEEENS5_IJNSA_ILi128EEENSA_ILi64EEENSA_ILi32EEEEEEaNS5_IJlSB_lEEEaSJ_NS4_8TiledMMAINS4_8MMA_AtomIJNS4_4SM904GMMA26MMA_64x64x32_S32S8S8_SS_TNEEEENS4_6LayoutINS5_IJNSA_ILi2EEESB_SB_EEENS5_IJSB_NSA_ILi0EEEST_EEEEENS5_IJNS4_10UnderscoreESW_SW_EEEEENS4_13SM90_TMA_LOADENS4_14ComposedLayoutINS4_7SwizzleILi1ELi4ELi3EEENS4_18smem_ptr_flag_bitsILi8EEENSQ_INS5_IJNSA_ILi8EEESH_EEENS5_IJSH_SB_EEEEEEEvNS4_8identityESZ_S19_vS1A_EENS_8epilogue10collective6detail29Sm90TmaWarpSpecializedAdapterINS1D_15DefaultEpilogueIaSJ_SJ_NS1C_6thread17LinearCombinationIaLi1EiiLNS1H_9ScaleType4KindE0ELNS_15FloatRoundStyleE2EaEENS1_15EpilogueDefaultEEEEEvvEEEEvNT_6ParamsE,@function
        .size           _ZN7cutlass13device_kernelINS_4gemm6kernel13GemmUniversalIN4cute5tupleIJiiiiEEENS1_10collective13CollectiveMmaINS1_34MainloopSm90TmaGmmaWarpSpecializedILi37ENS5_IJNS4_1CILi1EEESB_SB_EEENS1_35KernelTmaWarpSpecializedCooperativeEEENS5_IJNSA_ILi128EEENSA_ILi64EEENSA_ILi32EEEEEEaNS5_IJlSB_lEEEaSJ_NS4_8TiledMMAINS4_8MMA_AtomIJNS4_4SM904GMMA26MMA_64x64x32_S32S8S8_SS_TNEEEENS4_6LayoutINS5_IJNSA_ILi2EEESB_SB_EEENS5_IJSB_NSA_ILi0EEEST_EEEEENS5_IJNS4_10UnderscoreESW_SW_EEEEENS4_13SM90_TMA_LOADENS4_14ComposedLayoutINS4_7SwizzleILi1ELi4ELi3EEENS4_18smem_ptr_flag_bitsILi8EEENSQ_INS5_IJNSA_ILi8EEESH_EEENS5_IJSH_SB_EEEEEEEvNS4_8identityESZ_S19_vS1A_EENS_8epilogue10collective6detail29Sm90TmaWarpSpecializedAdapterINS1D_15DefaultEpilogueIaSJ_SJ_NS1C_6thread17LinearCombinationIaLi1EiiLNS1H_9ScaleType4KindE0ELNS_15FloatRoundStyleE2EaEENS1_15EpilogueDefaultEEEEEvvEEEEvNT_6ParamsE,(.L_x_201 - _ZN7cutlass13device_kernelINS_4gemm6kernel13GemmUniversalIN4cute5tupleIJiiiiEEENS1_10collective13CollectiveMmaINS1_34MainloopSm90TmaGmmaWarpSpecializedILi37ENS5_IJNS4_1CILi1EEESB_SB_EEENS1_35KernelTmaWarpSpecializedCooperativeEEENS5_IJNSA_ILi128EEENSA_ILi64EEENSA_ILi32EEEEEEaNS5_IJlSB_lEEEaSJ_NS4_8TiledMMAINS4_8MMA_AtomIJNS4_4SM904GMMA26MMA_64x64x32_S32S8S8_SS_TNEEEENS4_6LayoutINS5_IJNSA_ILi2EEESB_SB_EEENS5_IJSB_NSA_ILi0EEEST_EEEEENS5_IJNS4_10UnderscoreESW_SW_EEEEENS4_13SM90_TMA_LOADENS4_14ComposedLayoutINS4_7SwizzleILi1ELi4ELi3EEENS4_18smem_ptr_flag_bitsILi8EEENSQ_INS5_IJNSA_ILi8EEESH_EEENS5_IJSH_SB_EEEEEEEvNS4_8identityESZ_S19_vS1A_EENS_8epilogue10collective6detail29Sm90TmaWarpSpecializedAdapterINS1D_15DefaultEpilogueIaSJ_SJ_NS1C_6thread17LinearCombinationIaLi1EiiLNS1H_9ScaleType4KindE0ELNS_15FloatRoundStyleE2EaEENS1_15EpilogueDefaultEEEEEvvEEEEvNT_6ParamsE)
        .other          _ZN7cutlass13device_kernelINS_4gemm6kernel13GemmUniversalIN4cute5tupleIJiiiiEEENS1_10collective13CollectiveMmaINS1_34MainloopSm90TmaGmmaWarpSpecializedILi37ENS5_IJNS4_1CILi1EEESB_SB_EEENS1_35KernelTmaWarpSpecializedCooperativeEEENS5_IJNSA_ILi128EEENSA_ILi64EEENSA_ILi32EEEEEEaNS5_IJlSB_lEEEaSJ_NS4_8TiledMMAINS4_8MMA_AtomIJNS4_4SM904GMMA26MMA_64x64x32_S32S8S8_SS_TNEEEENS4_6LayoutINS5_IJNSA_ILi2EEESB_SB_EEENS5_IJSB_NSA_ILi0EEEST_EEEEENS5_IJNS4_10UnderscoreESW_SW_EEEEENS4_13SM90_TMA_LOADENS4_14ComposedLayoutINS4_7SwizzleILi1ELi4ELi3EEENS4_18smem_ptr_flag_bitsILi8EEENSQ_INS5_IJNSA_ILi8EEESH_EEENS5_IJSH_SB_EEEEEEEvNS4_8identityESZ_S19_vS1A_EENS_8epilogue10collective6detail29Sm90TmaWarpSpecializedAdapterINS1D_15DefaultEpilogueIaSJ_SJ_NS1C_6thread17LinearCombinationIaLi1EiiLNS1H_9ScaleType4KindE0ELNS_15FloatRoundStyleE2EaEENS1_15EpilogueDefaultEEEEEvvEEEEvNT_6ParamsE,@"STO_CUDA_ENTRY STV_DEFAULT"
_ZN7cutlass13device_kernelINS_4gemm6kernel13GemmUniversalIN4cute5tupleIJiiiiEEENS1_10collective13CollectiveMmaINS1_34MainloopSm90TmaGmmaWarpSpecializedILi37ENS5_IJNS4_1CILi1EEESB_SB_EEENS1_35KernelTmaWarpSpecializedCooperativeEEENS5_IJNSA_ILi128EEENSA_ILi64EEENSA_ILi32EEEEEEaNS5_IJlSB_lEEEaSJ_NS4_8TiledMMAINS4_8MMA_AtomIJNS4_4SM904GMMA26MMA_64x64x32_S32S8S8_SS_TNEEEENS4_6LayoutINS5_IJNSA_ILi2EEESB_SB_EEENS5_IJSB_NSA_ILi0EEEST_EEEEENS5_IJNS4_10UnderscoreESW_SW_EEEEENS4_13SM90_TMA_LOADENS4_14ComposedLayoutINS4_7SwizzleILi1ELi4ELi3EEENS4_18smem_ptr_flag_bitsILi8EEENSQ_INS5_IJNSA_ILi8EEESH_EEENS5_IJSH_SB_EEEEEEEvNS4_8identityESZ_S19_vS1A_EENS_8epilogue10collective6detail29Sm90TmaWarpSpecializedAdapterINS1D_15DefaultEpilogueIaSJ_SJ_NS1C_6thread17LinearCombinationIaLi1EiiLNS1H_9ScaleType4KindE0ELNS_15FloatRoundStyleE2EaEENS1_15EpilogueDefaultEEEEEvvEEEEvNT_6ParamsE:
[----:B------:R-:W0:Y:S01]  /*0000*/  LDC R1, c[0x0][0x28] ;  /* 0x00000a00ff017b82 */ /* 0x000e220000000800 */
[----:B------:R-:W1:Y:S01]  /*0010*/  S2R R3, SR_TID.X ;  /* 0x0000000000037919 */ /* 0x000e620000002100 */
[----:B------:R-:W-:Y:S01]  /*0020*/  ELECT P0, URZ, PT ;  /* 0x00000000003f782f */ /* 0x000fe20003800000 */
[----:B------:R-:W-:Y:S01]  /*0030*/  BSSY B0, `(.L_x_0) ;  /* 0x000000f000007945 */ /* 0x000fe20003800000 */
[--C-:B-1----:R-:W-:Y:S02]  /*0040*/  SHF.R.U32.HI R0, RZ, 0x5, R3.reuse ;  /* 0x00000005ff007819 */ /* 0x102fe40000011603 */
[----:B------:R-:W-:-:S03]  /*0050*/  SHF.R.U32.HI R14, RZ, 0x7, R3 ;  /* 0x00000007ff0e7819 */ /* 0x000fc60000011603 */
[----:B------:R-:W1:Y:S04]  /*0060*/  SHFL.IDX PT, R4, R0, RZ, 0x1f ;  /* 0x00001fff00047589 */ /* 0x000e6800000e0000 */
[----:B------:R2:W3:Y:S01]  /*0070*/  SHFL.IDX PT, R10, R14, RZ, 0x1f ;  /* 0x00001fff0e0a7589 */ /* 0x0004e200000e0000 */
[----:B-1----:R-:W-:-:S13]  /*0080*/  ISETP.NE.OR P0, PT, R4, RZ, !P0 ;  /* 0x000000ff0400720c */ /* 0x002fda0004705670 */
[----:B0-23--:R-:W-:Y:S05]  /*0090*/  @P0 BRA `(.L_x_1) ;  /* 0x0000000000200947 */ /* 0x00dfea0003800000 */
[----:B------:R-:W-:Y:S02]  /*00a0*/  ULDC.64 UR4, c[0x0][0x198] ;  /* 0x0000660000047ab9 */ /* 0x000fe40000000a00 */
[----:B------:R-:W-:Y:S02]  /*00b0*/  UIADD3 UR6, UP0, UR4, 0xf0, URZ ;  /* 0x000000f004067890 */ /* 0x000fe4000ff1e03f */
[----:B------:R-:W-:Y:S02]  /*00c0*/  UIADD3 UR4, UP1, UR4, 0x1f0, URZ ;  /* 0x000001f004047890 */ /* 0x000fe4000ff3e03f */
[----:B------:R-:W-:Y:S02]  /*00d0*/  UIADD3.X UR7, URZ, UR5, URZ, UP0, !UPT ;  /* 0x000000053f077290 */ /* 0x000fe400087fe43f */
[----:B------:R-:W-:-:S07]  /*00e0*/  UIADD3.X UR5, URZ, UR5, URZ, UP1, !UPT ;  /* 0x000000053f057290 */ /* 0x000fce0008ffe43f */
[----:B------:R0:W-:Y:S02]  /*00f0*/  UTMACCTL.PF [UR6] ;  /* 0x00000000060079b9 */ /* 0x0001e40008040000 */
[----:B------:R0:W-:Y:S02]  /*0100*/  UTMACCTL.PF [UR4] ;  /* 0x00000000040079b9 */ /* 0x0001e40008040000 */
[----:B0-----:R-:W-:Y:S01]  /*0110*/  NOP ;  /* 0x0000000000007918 */ /* 0x001fe20000000000 */
.L_x_1:
[----:B------:R-:W-:Y:S05]  /*0120*/  BSYNC B0 ;  /* 0x0000000000007941 */ /* 0x000fea0003800000 */
.L_x_0:
[----:B------:R-:W0:Y:S02]  /*0130*/  SHFL.IDX PT, R2, R0, RZ, 0x1f ;  /* 0x00001fff00027589 */ /* 0x000e2400000e0000 */
[----:B0-----:R-:W-:-:S13]  /*0140*/  ISETP.NE.AND P0, PT, R2, RZ, PT ;  /* 0x000000ff0200720c */ /* 0x001fda0003f05270 */
[----:B------:R-:W-:Y:S05]  /*0150*/  @P0 BRA `(.L_x_2) ;  /* 0x00000004006c0947 */ /* 0x000fea0003800000 */
[----:B------:R-:W-:Y:S01]  /*0160*/  ELECT P0, URZ, PT ;  /* 0x00000000003f782f */ /* 0x000fe20003800000 */
[----:B------:R-:W-:-:S12]  /*0170*/  BSSY B0, `(.L_x_2) ;  /* 0x0000059000007945 */ /* 0x000fd80003800000 */
[----:B------:R-:W-:Y:S05]  /*0180*/  @!P0 BRA `(.L_x_3) ;  /* 0x00000004005c8947 */ /* 0x000fea0003800000 */
[----:B------:R-:W0:Y:S01]  /*0190*/  S2UR UR8, SR_CgaCtaId ;  /* 0x00000000000879c3 */ /* 0x000e220000008800 */
[----:B------:R-:W-:Y:S01]  /*01a0*/  UMOV UR4, 0x400 ;  /* 0x0000040000047882 */ /* 0x000fe20000000000 */
[----:B------:R-:W-:Y:S01]  /*01b0*/  UMOV UR5, 0x1 ;  /* 0x0000000100057882 */ /* 0x000fe20000000000 */
[----:B------:R-:W-:Y:S02]  /*01c0*/  UMOV UR6, 0x100 ;  /* 0x0000010000067882 */ /* 0x000fe40000000000 */
[----:B------:R-:W-:-:S04]  /*01d0*/  UIADD3 UR6, -UR6, 0x100000, URZ ;  /* 0x0010000006067890 */ /* 0x000fc8000fffe13f */
[----:B------:R-:W-:Y:S02]  /*01e0*/  USHF.L.U32 UR7, UR6, 0xb, URZ ;  /* 0x0000000b06077899 */ /* 0x000fe4000800063f */
[----:B------:R-:W-:Y:S02]  /*01f0*/  USHF.L.U32 UR6, UR6, 0x1, URZ ;  /* 0x0000000106067899 */ /* 0x000fe4000800063f */
[----:B0-----:R-:W-:Y:S02]  /*0200*/  ULEA UR8, UR8, UR4, 0x18 ;  /* 0x0000000408087291 */ /* 0x001fe4000f8ec03f */
[----:B------:R-:W-:-:S04]  /*0210*/  UIADD3 UR4, -UR5, 0x100000, URZ ;  /* 0x0010000005047890 */ /* 0x000fc8000fffe13f */
[----:B------:R-:W-:Y:S02]  /*0220*/  USHF.L.U32 UR5, UR4, 0xb, URZ ;  /* 0x0000000b04057899 */ /* 0x000fe4000800063f */
[----:B------:R-:W-:Y:S01]  /*0230*/  USHF.L.U32 UR4, UR4, 0x1, URZ ;  /* 0x0000000104047899 */ /* 0x000fe2000800063f */
[----:B------:R-:W0:Y:S11]  /*0240*/  FENCE.VIEW.ASYNC.S ;  /* 0x00000000000073c6 */ /* 0x000e360000000000 */
[----:B0-----:R0:W1:Y:S01]  /*0250*/  SYNCS.EXCH.64 URZ, [UR8], UR4 ;  /* 0x00000004083f75b2 */ /* 0x0010620008000100 */
[----:B------:R0:W2:Y:S01]  /*0260*/  SYNCS.EXCH.64 URZ, [UR8+0x128], UR6 ;  /* 0x00012806083f75b2 */ /* 0x0000a20008000100 */
[----:B------:R0:W3:Y:S01]  /*0270*/  SYNCS.EXCH.64 URZ, [UR8+0x8], UR4 ;  /* 0x00000804083f75b2 */ /* 0x0000e20008000100 */
[----:B------:R0:W4:Y:S01]  /*0280*/  SYNCS.EXCH.64 URZ, [UR8+0x130], UR6 ;  /* 0x00013006083f75b2 */ /* 0x0001220008000100 */
[----:B------:R0:W0:Y:S01]  /*0290*/  SYNCS.EXCH.64 URZ, [UR8+0x10], UR4 ;  /* 0x00001004083f75b2 */ /* 0x0000220008000100 */
        /* <DEDUP_REMOVED lines=69> */
[----:B-1234-:R-:W-:Y:S01]  /*06f0*/  NOP ;  /* 0x0000000000007918 */ /* 0x01efe20000000000 */
.L_x_3:
[----:B0-----:R-:W-:Y:S05]  /*0700*/  BSYNC B0 ;  /* 0x0000000000007941 */ /* 0x001fea0003800000 */
.L_x_2:
[----:B------:R-:W0:Y:S01]  /*0710*/  SHFL.IDX PT, R0, R0, RZ, 0x1f ;  /* 0x00001fff00007589 */ /* 0x000e2200000e0000 */
[----:B------:R-:W-:Y:S01]  /*0720*/  ELECT P0, URZ, PT ;  /* 0x00000000003f782f */ /* 0x000fe20003800000 */
[----:B------:R-:W1:Y:S01]  /*0730*/  LDC R2, c[0x0][0x65c] ;  /* 0x00019700ff027b82 */ /* 0x000e620000000800 */
[----:B------:R-:W-:Y:S01]  /*0740*/  SHF.R.S32.HI R7, RZ, 0x1f, R4 ;  /* 0x0000001fff077819 */ /* 0x000fe20000011404 */
[----:B------:R-:W2:Y:S01]  /*0750*/  S2R R5, SR_CTAID.Y ;  /* 0x0000000000057919 */ /* 0x000ea20000002600 */
[----:B------:R-:W-:Y:S01]  /*0760*/  UMOV UR4, 0x20 ;  /* 0x0000002000047882 */ /* 0x000fe20000000000 */
[----:B------:R-:W-:Y:S01]  /*0770*/  NOP ;  /* 0x0000000000007918 */ /* 0x000fe20000000000 */
[----:B------:R-:W-:Y:S01]  /*0780*/  LEA.HI R7, R7, R4, RZ, 0x2 ;  /* 0x0000000407077211 */ /* 0x000fe200078f10ff */
[----:B------:R-:W3:Y:S01]  /*0790*/  S2R R6, SR_CTAID.X ;  /* 0x0000000000067919 */ /* 0x000ee20000002500 */
[----:B------:R-:W-:Y:S01]  /*07a0*/  ISETP.NE.AND P2, PT, R10, RZ, PT ;  /* 0x000000ff0a00720c */ /* 0x000fe20003f45270 */
[----:B------:R-:W-:Y:S01]  /*07b0*/  NOP ;  /* 0x0000000000007918 */ /* 0x000fe20000000000 */
[----:B------:R-:W-:-:S02]  /*07c0*/  LOP3.LUT R7, R7, 0xfffffffc, RZ, 0xc0, !PT ;  /* 0xfffffffc07077812 */ /* 0x000fc400078ec0ff */
[----:B0-----:R-:W-:Y:S02]  /*07d0*/  ISETP.NE.OR P0, PT, R0, RZ, !P0 ;  /* 0x000000ff0000720c */ /* 0x001fe40004705670 */
[----:B-1----:R-:W-:-:S04]  /*07e0*/  ISETP.NE.AND P3, PT, R2, 0x1, PT ;  /* 0x000000010200780c */ /* 0x002fc80003f65270 */
[----:B------:R-:W-:Y:S01]  /*07f0*/  P2R R0, PR, RZ, 0x8 ;  /* 0x00000008ff007803 */ /* 0x000fe20000000000 */
[----:B------:R-:W-:Y:S01]  /*0800*/  IMAD.IADD R0, R4, 0x1, -R7 ;  /* 0x0000000104007824 */ /* 0x000fe200078e0a07 */
[----:B------:R-:W-:Y:S01]  /*0810*/  LOP3.LUT R4, R3, 0x7f, RZ, 0xc0, !PT ;  /* 0x0000007f03047812 */ /* 0x000fe200078ec0ff */
[----:B------:R-:W-:-:S03]  /*0820*/  IMAD.MOV.U32 R7, RZ, RZ, RZ ;  /* 0x000000ffff077224 */ /* 0x000fc600078e00ff */
[----:B------:R-:W-:Y:S01]  /*0830*/  ISETP.NE.AND P1, PT, R0, 0x3, PT ;  /* 0x000000030000780c */ /* 0x000fe20003f25270 */
[----:B------:R-:W-:Y:S01]  /*0840*/  VOTEU.ALL UP0, P0 ;  /* 0x00000000003f7886 */ /* 0x000fe20000000000 */
[----:B------:R-:W-:Y:S01]  /*0850*/  VOTEU.ALL UP1, P0 ;  /* 0x00000000003f7886 */ /* 0x000fe20000020000 */
[----:B------:R-:W3:Y:S01]  /*0860*/  @P3 LDC R17, c[0x0][0x10] ;  /* 0x00000400ff113b82 */ /* 0x000ee20000000800 */
[----:B--2---:R-:W-:Y:S02]  /*0870*/  @P3 IMAD.MOV.U32 R8, RZ, RZ, R5 ;  /* 0x000000ffff083224 */ /* 0x004fe400078e0005 */
[----:B------:R-:W-:Y:S01]  /*0880*/  @!UP0 UMOV UR6, 0x400 ;  /* 0x0000040000068882 */ /* 0x000fe20000000000 */
[----:B------:R-:W-:-:S04]  /*0890*/  @!UP0 UIADD3 UR4, -UR4, 0x100000, URZ ;  /* 0x0010000004048890 */ /* 0x000fc8000fffe13f */
[----:B------:R-:W-:Y:S02]  /*08a0*/  @!UP0 USHF.L.U32 UR5, UR4, 0xb, URZ ;  /* 0x0000000b04058899 */ /* 0x000fe4000800063f */
[----:B------:R-:W-:Y:S01]  /*08b0*/  @!UP0 USHF.L.U32 UR4, UR4, 0x1, URZ ;  /* 0x0000000104048899 */ /* 0x000fe2000800063f */
[----:B------:R-:W-:Y:S01]  /*08c0*/  @P3 IMAD.MOV.U32 R9, RZ, RZ, RZ ;  /* 0x000000ffff093224 */ /* 0x000fe200078e00ff */
[----:B------:R-:W0:Y:S08]  /*08d0*/  @!UP0 S2UR UR7, SR_CgaCtaId ;  /* 0x00000000000789c3 */ /* 0x000e300000008800 */
[----:B------:R-:W1:Y:S01]  /*08e0*/  @!P3 LDC R11, c[0x0][0xc] ;  /* 0x00000300ff0bbb82 */ /* 0x000e620000000800 */
[----:B---3--:R-:W-:Y:S01]  /*08f0*/  @P3 IMAD.WIDE.U32 R16, R6, R17, R8 ;  /* 0x0000001106103225 */ /* 0x008fe200078e0008 */
[----:B0-----:R-:W-:Y:S01]  /*0900*/  @!UP0 ULEA UR8, UR7, UR6, 0x18 ;  /* 0x0000000607088291 */ /* 0x001fe2000f8ec03f */
[----:B------:R-:W-:-:S02]  /*0910*/  VOTEU.ALL UP0, P0 ;  /* 0x00000000003f7886 */ /* 0x000fc40000000000 */
[----:B------:R-:W-:Y:S01]  /*0920*/  ULDC UR6, c[0x0][0xc] ;  /* 0x0000030000067ab9 */ /* 0x000fe20000000800 */
[----:B------:R-:W-:Y:S01]  /*0930*/  ISETP.EQ.OR P0, PT, R0, RZ, !P1 ;  /* 0x000000ff0000720c */ /* 0x000fe20004f02670 */
[----:B------:R-:W-:-:S03]  /*0940*/  ULDC UR7, c[0x0][0x10] ;  /* 0x0000040000077ab9 */ /* 0x000fc60000000800 */
[C---:B------:R-:W-:Y:S01]  /*0950*/  ISETP.EQ.AND P0, PT, R10.reuse, RZ, P0 ;  /* 0x000000ff0a00720c */ /* 0x040fe20000702270 */
[----:B------:R-:W-:Y:S02]  /*0960*/  VIADD R10, R10, 0xffffffff ;  /* 0xffffffff0a0a7836 */ /* 0x000fe40000000000 */
[----:B-1----:R-:W-:Y:S01]  /*0970*/  @!P3 IMAD.WIDE.U32 R8, R11, R5, R6 ;  /* 0x000000050b08b225 */ /* 0x002fe200078e0006 */
[----:B------:R-:W0:Y:S02]  /*0980*/  FENCE.VIEW.ASYNC.S ;  /* 0x00000000000073c6 */ /* 0x000e240000000000 */
[----:B0-----:R-:W0:Y:S01]  /*0990*/  @!UP0 SYNCS.EXCH.64 URZ, [UR8+0x260], UR4 ;  /* 0x00026004083f85b2 */ /* 0x001e220008000100 */
[----:B------:R-:W-:Y:S01]  /*09a0*/  SEL R18, RZ, 0x1, !P0 ;  /* 0x00000001ff127807 */ /* 0x000fe20004000000 */
[----:B------:R-:W-:Y:S01]  /*09b0*/  @P3 IMAD.MOV.U32 R11, RZ, RZ, RZ ;  /* 0x000000ffff0b3224 */ /* 0x000fe200078e00ff */
[----:B------:R-:W-:Y:S01]  /*09c0*/  ISETP.GE.U32.AND P1, PT, R10, 0x2, PT ;  /* 0x000000020a00780c */ /* 0x000fe20003f26070 */
[----:B------:R-:W-:-:S02]  /*09d0*/  @!P3 IMAD.MOV.U32 R16, RZ, RZ, R8 ;  /* 0x000000ffff10b224 */ /* 0x000fc400078e0008 */
[----:B------:R-:W-:Y:S01]  /*09e0*/  @P3 IMAD.IADD R17, R17, 0x1, R11 ;  /* 0x0000000111113824 */ /* 0x000fe200078e020b */
[----:B------:R-:W-:Y:S01]  /*09f0*/  SEL R18, R18, 0x2, P1 ;  /* 0x0000000212127807 */ /* 0x000fe20000800000 */
[----:B------:R-:W-:Y:S01]  /*0a00*/  @!P3 IMAD.MOV.U32 R17, RZ, RZ, R9 ;  /* 0x000000ffff11b224 */ /* 0x000fe200078e0009 */
[----:B------:R1:W0:Y:S01]  /*0a10*/  @!UP1 SYNCS.EXCH.64 URZ, [UR8+0x268], UR4 ;  /* 0x00026804083f95b2 */ /* 0x0002220008000100 */
[----:B------:R-:W-:Y:S01]  /*0a20*/  NOP ;  /* 0x0000000000007918 */ /* 0x000fe20000000000 */
[----:B-1----:R-:W-:-:S03]  /*0a30*/  UIMAD.WIDE.U32 UR4, UR6, UR7, URZ ;  /* 0x00000007060472a5 */ /* 0x002fc6000f8e003f */
[----:B------:R-:W-:Y:S02]  /*0a40*/  ULDC UR6, c[0x0][0x14] ;  /* 0x0000050000067ab9 */ /* 0x000fe40000000800 */
[----:B------:R-:W-:Y:S02]  /*0a50*/  UIMAD.WIDE.U32 UR36, UR4, UR6, URZ ;  /* 0x00000006042472a5 */ /* 0x000fe4000f8e003f */
[----:B------:R-:W-:-:S04]  /*0a60*/  UIMAD UR42, UR5, UR6, URZ ;  /* 0x00000006052a72a4 */ /* 0x000fc8000f8e023f */
[----:B------:R-:W-:Y:S01]  /*0a70*/  UIADD3 UR42, UR37, UR42, URZ ;  /* 0x0000002a252a7290 */ /* 0x000fe2000fffe03f */
[----:B0-----:R-:W-:Y:S06]  /*0a80*/  BAR.SYNC.DEFER_BLOCKING 0x0 ;  /* 0x0000000000007b1d */ /* 0x001fec0000010000 */
[----:B------:R-:W-:Y:S05]  /*0a90*/  @!P2 BRA `(.L_x_4) ;  /* 0x000000380000a947 */ /* 0x000fea0003800000 */
[----:B------:R-:W-:-:S13]  /*0aa0*/  ISETP.GT.U32.AND P0, PT, R10, 0x1, PT ;  /* 0x000000010a00780c */ /* 0x000fda0003f04070 */
[----:B------:R-:W-:Y:S05]  /*0ab0*/  @P0 EXIT ;  /* 0x000000000000094d */ /* 0x000fea0003800000 */
[----:B------:R-:W-:Y:S01]  /*0ac0*/  ULDC.64 UR4, c[0x0][0x650] ;  /* 0x0001940000047ab9 */ /* 0x000fe20000000a00 */
[----:B------:R-:W-:Y:S01]  /*0ad0*/  PRMT R0, RZ, 0x7610, R0 ;  /* 0x00007610ff007816 */ /* 0x000fe20000000000 */
[----:B------:R-:W-:Y:S01]  /*0ae0*/  IMAD.MOV.U32 R67, RZ, RZ, -0x1 ;  /* 0xffffffffff437424 */ /* 0x000fe200078e00ff */
[----:B------:R-:W-:Y:S01]  /*0af0*/  ISETP.GE.U32.AND P0, PT, R16, UR4, PT ;  /* 0x0000000410007c0c */ /* 0x000fe2000bf06070 */
[----:B------:R-:W-:Y:S02]  /*0b00*/  IMAD.MOV.U32 R66, RZ, RZ, -0x1 ;  /* 0xffffffffff427424 */ /* 0x000fe400078e00ff */
[----:B------:R-:W-:Y:S01]  /*0b10*/  IMAD.MOV.U32 R65, RZ, RZ, -0x1 ;  /* 0xffffffffff417424 */ /* 0x000fe200078e00ff */
[----:B------:R-:W-:-:S13]  /*0b20*/  ISETP.GE.U32.AND.EX P0, PT, R17, UR5, PT, P0 ;  /* 0x0000000511007c0c */ /* 0x000fda000bf06100 */
[----:B------:R-:W-:Y:S05]  /*0b30*/  @P0 BRA `(.L_x_5) ;  /* 0x0000000400540947 */ /* 0x000fea0003800000 */
[----:B------:R-:W0:Y:S01]  /*0b40*/  LDC.64 R20, c[0x0][0x628] ;  /* 0x00018a00ff147b82 */ /* 0x000e220000000a00 */
[----:B------:R-:W-:Y:S02]  /*0b50*/  IMAD.MOV.U32 R8, RZ, RZ, R16 ;  /* 0x000000ffff087224 */ /* 0x000fe400078e0010 */
[----:B------:R-:W-:-:S05]  /*0b60*/  IMAD.MOV.U32 R9, RZ, RZ, R17 ;  /* 0x000000ffff097224 */ /* 0x000fca00078e0011 */
[----:B------:R-:W1:Y:S08]  /*0b70*/  LDC R0, c[0x0][0x630] ;  /* 0x00018c00ff007b82 */ /* 0x000e700000000800 */
[----:B------:R-:W2:Y:S01]  /*0b80*/  LDC.64 R22, c[0x0][0x620] ;  /* 0x00018800ff167b82 */ /* 0x000ea20000000a00 */
[----:B0-----:R-:W-:-:S04]  /*0b90*/  ISETP.NE.U32.AND P0, PT, R20, RZ, PT ;  /* 0x000000ff1400720c */ /* 0x001fc80003f05070 */
[----:B------:R-:W-:-:S13]  /*0ba0*/  ISETP.NE.AND.EX P0, PT, R21, RZ, PT, P0 ;  /* 0x000000ff1500720c */ /* 0x000fda0003f05300 */
[----:B-12---:R-:W-:Y:S05]  /*0bb0*/  @!P0 BRA `(.L_x_6) ;  /* 0x0000000000288947 */ /* 0x006fea0003800000 */
[----:B------:R-:W0:Y:S02]  /*0bc0*/  LDC R13, c[0x0][0x634] ;  /* 0x00018d00ff0d7b82 */ /* 0x000e240000000800 */
[----:B0-----:R-:W-:-:S05]  /*0bd0*/  IADD3 R13, P0, R16, R13, RZ ;  /* 0x0000000d100d7210 */ /* 0x001fca0007f1e0ff */
[----:B------:R-:W-:-:S04]  /*0be0*/  IMAD.X R15, RZ, RZ, R17, P0 ;  /* 0x000000ffff0f7224 */ /* 0x000fc800000e0611 */
[----:B------:R-:W-:-:S04]  /*0bf0*/  IMAD.WIDE.U32 R8, R15, R20, RZ ;  /* 0x000000140f087225 */ /* 0x000fc800078e00ff */
[----:B------:R-:W-:-:S04]  /*0c00*/  IMAD.WIDE.U32 R10, P0, R13, R21, R8 ;  /* 0x000000150d0a7225 */ /* 0x000fc80007800008 */
[----:B------:R-:W-:-:S04]  /*0c10*/  IMAD.WIDE.U32 R8, R13, R20, RZ ;  /* 0x000000140d087225 */ /* 0x000fc800078e00ff */
[----:B------:R-:W-:Y:S01]  /*0c20*/  IMAD.X R13, RZ, RZ, RZ, P0 ;  /* 0x000000ffff0d7224 */ /* 0x000fe200000e06ff */
[----:B------:R-:W-:Y:S01]  /*0c30*/  IADD3 RZ, P0, R9, R10, RZ ;  /* 0x0000000a09ff7210 */ /* 0x000fe20007f1e0ff */
[----:B------:R-:W-:-:S04]  /*0c40*/  IMAD.MOV.U32 R12, RZ, RZ, R11 ;  /* 0x000000ffff0c7224 */ /* 0x000fc800078e000b */
[----:B------:R-:W-:-:S08]  /*0c50*/  IMAD.WIDE.U32.X R8, R15, R21, R12, P0 ;  /* 0x000000150f087225 */ /* 0x000fd000000e040c */
.L_x_6:
[-CC-:B------:R-:W-:Y:S01]  /*0c60*/  SHF.R.U64 R65, R8, R0.reuse, R9.reuse ;  /* 0x0000000008417219 */ /* 0x180fe20000001209 */
[----:B------:R-:W0:Y:S01]  /*0c70*/  LDC R12, c[0x0][0x618] ;  /* 0x00018600ff0c7b82 */ /* 0x000e220000000800 */
[----:B------:R-:W-:Y:S01]  /*0c80*/  SHF.R.U32.HI R7, RZ, R0, R9 ;  /* 0x00000000ff077219 */ /* 0x000fe20000011609 */
[----:B------:R-:W-:Y:S01]  /*0c90*/  ULDC UR4, c[0x0][0x150] ;  /* 0x0000540000047ab9 */ /* 0x000fe20000000800 */
[----:B------:R-:W-:Y:S02]  /*0ca0*/  IADD3 R11, P0, RZ, -R65, RZ ;  /* 0x80000041ff0b7210 */ /* 0x000fe40007f1e0ff */
[----:B------:R-:W-:-:S03]  /*0cb0*/  I2FP.F32.U32 R0, R6 ;  /* 0x0000000600007245 */ /* 0x000fc60000201000 */
[----:B------:R-:W1:Y:S01]  /*0cc0*/  LDC.64 R30, c[0x0][0x640] ;  /* 0x00019000ff1e7b82 */ /* 0x000e620000000a00 */
[----:B------:R-:W-:Y:S02]  /*0cd0*/  IMAD.X R13, RZ, RZ, ~R7, P0 ;  /* 0x000000ffff0d7224 */ /* 0x000fe400000e0e07 */
[----:B------:R-:W-:Y:S01]  /*0ce0*/  FMUL R0, R0, UR4 ;  /* 0x0000000400007c20 */ /* 0x000fe20008400000 */
[----:B------:R-:W-:Y:S01]  /*0cf0*/  IMAD.WIDE.U32 R8, R11, R22, R16 ;  /* 0x000000160b087225 */ /* 0x000fe200078e0010 */
[----:B------:R-:W-:-:S03]  /*0d00*/  ULDC UR4, c[0x0][0x154] ;  /* 0x0000550000047ab9 */ /* 0x000fc60000000800 */
[----:B------:R-:W-:Y:S01]  /*0d10*/  IMAD R10, R13, R22, RZ ;  /* 0x000000160d0a7224 */ /* 0x000fe200078e02ff */
[----:B------:R-:W2:Y:S01]  /*0d20*/  LDC R7, c[0x0][0x144] ;  /* 0x00005100ff077b82 */ /* 0x000ea20000000800 */
[----:B------:R-:W3:Y:S02]  /*0d30*/  F2I.U32.TRUNC.NTZ R0, R0 ;  /* 0x0000000000007305 */ /* 0x000ee4000020f000 */
[----:B------:R-:W-:-:S04]  /*0d40*/  IMAD R11, R11, R23, R10 ;  /* 0x000000170b0b7224 */ /* 0x000fc800078e020a */
[----:B------:R-:W-:Y:S01]  /*0d50*/  IMAD.IADD R9, R9, 0x1, R11 ;  /* 0x0000000109097824 */ /* 0x000fe200078e020b */
[----:B------:R-:W4:Y:S01]  /*0d60*/  LDC R24, c[0x0][0x608] ;  /* 0x00018200ff187b82 */ /* 0x000f220000000800 */
[----:B------:R-:W-:-:S03]  /*0d70*/  IMAD.MOV.U32 R11, RZ, RZ, -0x1 ;  /* 0xffffffffff0b7424 */ /* 0x000fc600078e00ff */
[-CC-:B0-----:R-:W-:Y:S02]  /*0d80*/  SHF.R.U64 R22, R8, R12.reuse, R9.reuse ;  /* 0x0000000c08167219 */ /* 0x181fe40000001209 */
[----:B------:R-:W-:Y:S02]  /*0d90*/  I2FP.F32.U32 R8, R5 ;  /* 0x0000000500087245 */ /* 0x000fe40000201000 */
[----:B------:R-:W0:Y:S01]  /*0da0*/  LDC R28, c[0x0][0x658] ;  /* 0x00019600ff1c7b82 */ /* 0x000e220000000800 */
[----:B-1----:R-:W-:Y:S01]  /*0db0*/  ISETP.NE.U32.AND P0, PT, R30, RZ, PT ;  /* 0x000000ff1e00720c */ /* 0x002fe20003f05070 */
[----:B---3--:R-:W-:Y:S02]  /*0dc0*/  IMAD.MOV R10, RZ, RZ, -R0 ;  /* 0x000000ffff0a7224 */ /* 0x008fe400078e0a00 */
[----:B------:R-:W-:Y:S01]  /*0dd0*/  FMUL R8, R8, UR4 ;  /* 0x0000000408087c20 */ /* 0x000fe20008400000 */
[----:B------:R-:W-:Y:S02]  /*0de0*/  SHF.R.U32.HI R9, RZ, R12, R9 ;  /* 0x0000000cff097219 */ /* 0x000fe40000011609 */
[----:B------:R-:W-:Y:S01]  /*0df0*/  ISETP.NE.AND.EX P0, PT, R31, RZ, PT, P0 ;  /* 0x000000ff1f00720c */ /* 0x000fe20003f05300 */
[----:B------:R1:W3:Y:S01]  /*0e00*/  F2I.U32.TRUNC.NTZ R15, R8 ;  /* 0x00000008000f7305 */ /* 0x0002e2000020f000 */
[----:B------:R-:W1:Y:S01]  /*0e10*/  LDC R20, c[0x0][0x148] ;  /* 0x00005200ff147b82 */ /* 0x000e620000000800 */
[----:B--2---:R-:W-:-:S07]  /*0e20*/  IMAD R0, R7, R10, R6 ;  /* 0x0000000a07007224 */ /* 0x004fce00078e0206 */
[----:B------:R-:W2:Y:S01]  /*0e30*/  LDC R26, c[0x0][0x600] ;  /* 0x00018000ff1a7b82 */ /* 0x000ea20000000800 */
[-CC-:B----4-:R-:W-:Y:S02]  /*0e40*/  SHF.R.U64 R32, R22, R24.reuse, R9.reuse ;  /* 0x0000001816207219 */ /* 0x190fe40000001209 */
[----:B------:R-:W-:Y:S01]  /*0e50*/  SHF.R.U32.HI R7, RZ, R24, R9 ;  /* 0x00000018ff077219 */ /* 0x000fe20000011609 */
[----:B------:R-:W-:-:S04]  /*0e60*/  IMAD.MOV.U32 R9, RZ, RZ, 0x1 ;  /* 0x00000001ff097424 */ /* 0x000fc800078e00ff */
[----:B------:R-:W4:Y:S01]  /*0e70*/  LDC R21, c[0x0][0x648] ;  /* 0x00019200ff157b82 */ /* 0x000f220000000800 */
[-C--:B0-----:R-:W-:Y:S02]  /*0e80*/  SHF.L.U32 R6, R11, R28.reuse, RZ ;  /* 0x0000001c0b067219 */ /* 0x081fe400000006ff */
[--C-:B------:R-:W-:Y:S02]  /*0e90*/  SHF.R.U64 R24, R32, R28, R7.reuse ;  /* 0x0000001c20187219 */ /* 0x100fe40000001207 */
[----:B------:R-:W-:Y:S02]  /*0ea0*/  LOP3.LUT R13, RZ, R6, RZ, 0x33, !PT ;  /* 0x00000006ff0d7212 */ /* 0x000fe400078e33ff */
[-C--:B------:R-:W-:Y:S01]  /*0eb0*/  SHF.R.U32.HI R7, RZ, R28.reuse, R7 ;  /* 0x0000001cff077219 */ /* 0x080fe20000011607 */
[----:B------:R-:W0:Y:S01]  /*0ec0*/  LDC R23, c[0x0][0x638] ;  /* 0x00018e00ff177b82 */ /* 0x000e220000000800 */
[----:B------:R-:W-:Y:S01]  /*0ed0*/  SHF.L.U32 R12, R9, R28, RZ ;  /* 0x0000001c090c7219 */ /* 0x000fe200000006ff */
[----:B------:R-:W-:-:S06]  /*0ee0*/  IMAD.MOV.U32 R6, RZ, RZ, R24 ;  /* 0x000000ffff067224 */ /* 0x000fcc00078e0018 */
[----:B------:R-:W0:Y:S01]  /*0ef0*/  LDC R67, c[0x0][0x610] ;  /* 0x00018400ff437b82 */ /* 0x000e220000000800 */
[----:B-1-3--:R-:W-:Y:S05]  /*0f00*/  @!P0 BRA `(.L_x_7) ;  /* 0x0000000000288947 */ /* 0x00afea0003800000 */
[----:B------:R-:W1:Y:S02]  /*0f10*/  LDC R11, c[0x0][0x64c] ;  /* 0x00019300ff0b7b82 */ /* 0x000e640000000800 */
[----:B-1----:R-:W-:-:S05]  /*0f20*/  IADD3 R11, P0, R24, R11, RZ ;  /* 0x0000000b180b7210 */ /* 0x002fca0007f1e0ff */
        /* <DEDUP_REMOVED lines=8> */
.L_x_7:
[----:B----4-:R-:W-:Y:S01]  /*0fb0*/  SHF.R.U64 R6, R6, R21, R7 ;  /* 0x0000001506067219 */ /* 0x010fe20000001207 */
[----:B--2---:R-:W-:Y:S01]  /*0fc0*/  VIADD R7, R26, 0xffffffff ;  /* 0xffffffff1a077836 */ /* 0x004fe20000000000 */
[----:B------:R-:W-:Y:S01]  /*0fd0*/  LOP3.LUT R13, R32, R13, RZ, 0xc0, !PT ;  /* 0x0000000d200d7212 */ /* 0x000fe200078ec0ff */
[----:B------:R-:W-:Y:S02]  /*0fe0*/  IMAD.MOV R15, RZ, RZ, -R15 ;  /* 0x000000ffff0f7224 */ /* 0x000fe400078e0a0f */
[----:B------:R-:W-:Y:S02]  /*0ff0*/  IMAD.MOV R8, RZ, RZ, -R6 ;  /* 0x000000ffff087224 */ /* 0x000fe400078e0a06 */
[----:B------:R-:W-:Y:S01]  /*1000*/  IMAD R13, R12, R6, R13 ;  /* 0x000000060c0d7224 */ /* 0x000fe200078e020d */
[----:B------:R-:W-:Y:S01]  /*1010*/  LOP3.LUT R6, R22, R7, RZ, 0xc0, !PT ;  /* 0x0000000716067212 */ /* 0x000fe200078ec0ff */
[----:B------:R-:W-:Y:S02]  /*1020*/  @P3 IMAD R0, R20, R15, R5 ;  /* 0x0000000f14003224 */ /* 0x000fe400078e0205 */
[----:B0-----:R-:W-:-:S02]  /*1030*/  IMAD R5, R8, R23, R24 ;  /* 0x0000001708057224 */ /* 0x001fc400078e0218 */
[----:B------:R-:W-:Y:S02]  /*1040*/  IMAD R67, R13, R67, R0 ;  /* 0x000000430d437224 */ /* 0x000fe400078e0200 */
[----:B------:R-:W-:Y:S02]  /*1050*/  IMAD R6, R5, R26, R6 ;  /* 0x0000001a05067224 */ /* 0x000fe400078e0206 */
[----:B------:R-:W-:-:S03]  /*1060*/  IMAD.MOV.U32 R0, RZ, RZ, 0x1 ;  /* 0x00000001ff007424 */ /* 0x000fc600078e00ff */
[----:B------:R-:W-:Y:S02]  /*1070*/  SEL R66, R6, R67, !P3 ;  /* 0x0000004306427207 */ /* 0x000fe40005800000 */
[----:B------:R-:W-:-:S07]  /*1080*/  SEL R67, R67, R6, !P3 ;  /* 0x0000000643437207 */ /* 0x000fce0005800000 */
.L_x_5:
[----:B------:R-:W-:-:S08]  /*1090*/  NOP ;  /* 0x0000000000007918 */ /* 0x000fd00000000000 */
[----:B------:R-:W0:Y:S02]  /*10a0*/  USETMAXREG.TRY_ALLOC.CTAPOOL UP0, 0xe8 ;  /* 0x000000e8000079c8 */ /* 0x000e240008000600 */
[----:B0-----:R-:W-:-:S13]  /*10b0*/  PLOP3.LUT P0, PT, PT, PT, UP0, 0x80, 0x0 ;  /* 0x000000000000781c */ /* 0x001fda0003f0f008 */
[----:B------:R-:W-:Y:S05]  /*10c0*/  @!P0 BRA `(.L_x_5) ;  /* 0xfffffffc00f08947 */ /* 0x000fea000383ffff */
[----:B------:R-:W-:Y:S01]  /*10d0*/  ULDC.64 UR4, c[0x0][0x598] ;  /* 0x0001660000047ab9 */ /* 0x000fe20000000a00 */
[----:B------:R-:W-:Y:S01]  /*10e0*/  ULDC.64 UR38, c[0x0][0x208] ;  /* 0x0000820000267ab9 */ /* 0x000fe20000000a00 */
[----:B------:R-:W-:-:S04]  /*10f0*/  ISETP.NE.U32.AND P0, PT, RZ, UR4, PT ;  /* 0x00000004ff007c0c */ /* 0x000fc8000bf05070 */
[----:B------:R-:W-:-:S13]  /*1100*/  ISETP.NE.AND.EX P0, PT, RZ, UR5, PT, P0 ;  /* 0x00000005ff007c0c */ /* 0x000fda000bf05300 */
[----:B------:R-:W-:Y:S05]  /*1110*/  @!P0 BRA `(.L_x_8) ;  /* 0x00000000001c8947 */ /* 0x000fea0003800000 */
[----:B------:R-:W0:Y:S02]  /*1120*/  LDC.64 R6, c[0x0][0x598] ;  /* 0x00016600ff067b82 */ /* 0x000e240000000a00 */
[----:B0-----:R-:W2:Y:S02]  /*1130*/  LDG.E.64 R6, desc[UR38][R6.64] ;  /* 0x0000002606067981 */ /* 0x001ea4000c1e1b00 */
[----:B--2---:R-:W-:-:S04]  /*1140*/  ISETP.NE.U32.AND P0, PT, R6, RZ, PT ;  /* 0x000000ff0600720c */ /* 0x004fc80003f05070 */
[----:B------:R-:W-:-:S13]  /*1150*/  ISETP.NE.AND.EX P0, PT, R7, RZ, PT, P0 ;  /* 0x000000ff0700720c */ /* 0x000fda0003f05300 */
[----:B------:R-:W-:Y:S05]  /*1160*/  @!P0 BRA `(.L_x_8) ;  /* 0x0000000000088947 */ /* 0x000fea0003800000 */
[----:B------:R0:W5:Y:S01]  /*1170*/  LD.E R19, desc[UR38][R6.64] ;  /* 0x0000002606137980 */ /* 0x000162000c101900 */
[----:B------:R-:W-:Y:S05]  /*1180*/  BRA `(.L_x_9) ;  /* 0x0000000000247947 */ /* 0x000fea0003800000 */
.L_x_8:
[----:B------:R-:W-:Y:S02]  /*1190*/  ULDC.64 UR4, c[0x0][0x588] ;  /* 0x0001620000047ab9 */ /* 0x000fe40000000a00 */
[----:B------:R-:W-:-:S04]  /*11a0*/  ISETP.NE.U32.AND P0, PT, RZ, UR4, PT ;  /* 0x00000004ff007c0c */ /* 0x000fc8000bf05070 */
[----:B------:R-:W-:-:S13]  /*11b0*/  ISETP.NE.AND.EX P0, PT, RZ, UR5, PT, P0 ;  /* 0x00000005ff007c0c */ /* 0x000fda000bf05300 */
[----:B------:R-:W-:Y:S05]  /*11c0*/  @!P0 BRA `(.L_x_10) ;  /* 0x00000000000c8947 */ /* 0x000fea0003800000 */
[----:B------:R-:W0:Y:S02]  /*11d0*/  LDC.64 R6, c[0x0][0x588] ;  /* 0x00016200ff067b82 */ /* 0x000e240000000a00 */
[----:B0-----:R1:W5:Y:S01]  /*11e0*/  LDG.E R19, desc[UR38][R6.64] ;  /* 0x0000002606137981 */ /* 0x001362000c1e1900 */
[----:B------:R-:W-:Y:S05]  /*11f0*/  BRA `(.L_x_9) ;  /* 0x0000000000087947 */ /* 0x000fea0003800000 */
.L_x_10:
[----:B------:R-:W-:Y:S02]  /*1200*/  ULDC UR4, c[0x0][0x580] ;  /* 0x0001600000047ab9 */ /* 0x000fe40000000800 */
[----:B------:R-:W-:-:S07]  /*1210*/  IMAD.U32 R19, RZ, RZ, UR4 ;  /* 0x00000004ff137e24 */ /* 0x000fce000f8e00ff */
.L_x_9:
[----:B------:R-:W-:Y:S02]  /*1220*/  ULDC.64 UR4, c[0x0][0x5a0] ;  /* 0x0001680000047ab9 */ /* 0x000fe40000000a00 */
[----:B------:R-:W-:-:S04]  /*1230*/  ISETP.NE.U32.AND P0, PT, RZ, UR4, PT ;  /* 0x00000004ff007c0c */ /* 0x000fc8000bf05070 */
[----:B------:R-:W-:-:S13]  /*1240*/  ISETP.NE.AND.EX P0, PT, RZ, UR5, PT, P0 ;  /* 0x00000005ff007c0c */ /* 0x000fda000bf05300 */
[----:B------:R-:W-:Y:S05]  /*1250*/  @!P0 BRA `(.L_x_11) ;  /* 0x00000000001c8947 */ /* 0x000fea0003800000 */
[----:B01----:R-:W0:Y:S02]  /*1260*/  LDC.64 R6, c[0x0][0x5a0] ;  /* 0x00016800ff067b82 */ /* 0x003e240000000a00 */
[----:B0-----:R-:W2:Y:S02]  /*1270*/  LDG.E.64 R6, desc[UR38][R6.64] ;  /* 0x0000002606067981 */ /* 0x001ea4000c1e1b00 */
[----:B--2---:R-:W-:-:S04]  /*1280*/  ISETP.NE.U32.AND P0, PT, R6, RZ, PT ;  /* 0x000000ff0600720c */ /* 0x004fc80003f05070 */
[----:B------:R-:W-:-:S13]  /*1290*/  ISETP.NE.AND.EX P0, PT, R7, RZ, PT, P0 ;  /* 0x000000ff0700720c */ /* 0x000fda0003f05300 */
[----:B------:R-:W-:Y:S05]  /*12a0*/  @!P0 BRA `(.L_x_11) ;  /* 0x0000000000088947 */ /* 0x000fea0003800000 */
[----:B------:R0:W5:Y:S01]  /*12b0*/  LD.E R56, desc[UR38][R6.64] ;  /* 0x0000002606387980 */ /* 0x000162000c101900 */
[----:B------:R-:W-:Y:S05]  /*12c0*/  BRA `(.L_x_12) ;  /* 0x0000000000247947 */ /* 0x000fea0003800000 */
.L_x_11:
[----:B------:R-:W-:Y:S02]  /*12d0*/  ULDC.64 UR4, c[0x0][0x590] ;  /* 0x0001640000047ab9 */ /* 0x000fe40000000a00 */
[----:B------:R-:W-:-:S04]  /*12e0*/  ISETP.NE.U32.AND P0, PT, RZ, UR4, PT ;  /* 0x00000004ff007c0c */ /* 0x000fc8000bf05070 */
[----:B------:R-:W-:-:S13]  /*12f0*/  ISETP.NE.AND.EX P0, PT, RZ, UR5, PT, P0 ;  /* 0x00000005ff007c0c */ /* 0x000fda000bf05300 */
[----:B------:R-:W-:Y:S05]  /*1300*/  @!P0 BRA `(.L_x_13) ;  /* 0x00000000000c8947 */ /* 0x000fea0003800000 */
[----:B------:R-:W2:Y:S02]  /*1310*/  LDC.64 R56, c[0x0][0x590] ;  /* 0x00016400ff387b82 */ /* 0x000ea40000000a00 */
[----:B--2---:R2:W5:Y:S01]  /*1320*/  LDG.E R56, desc[UR38][R56.64] ;  /* 0x0000002638387981 */ /* 0x004562000c1e1900 */
[----:B------:R-:W-:Y:S05]  /*1330*/  BRA `(.L_x_12) ;  /* 0x0000000000087947 */ /* 0x000fea0003800000 */
.L_x_13:
[----:B------:R-:W-:Y:S02]  /*1340*/  ULDC UR4, c[0x0][0x584] ;  /* 0x0001610000047ab9 */ /* 0x000fe40000000800 */
[----:B------:R-:W-:-:S07]  /*1350*/  IMAD.U32 R56, RZ, RZ, UR4 ;  /* 0x00000004ff387e24 */ /* 0x000fce000f8e00ff */
.L_x_12:
[----:B------:R-:W-:-:S13]  /*1360*/  LOP3.LUT P0, RZ, R0, 0xff, RZ, 0xc0, !PT ;  /* 0x000000ff00ff7812 */ /* 0x000fda000780c0ff */
[----:B------:R-:W-:Y:S05]  /*1370*/  @!P0 EXIT ;  /* 0x000000000000894d */ /* 0x000fea0003800000 */
[----:B------:R-:W3:Y:S01]  /*1380*/  LDC R58, c[0x0][0x658] ;  /* 0x00019600ff3a7b82 */ /* 0x000ee20000000800 */
[----:B------:R-:W-:Y:S01]  /*1390*/  ULDC.64 UR6, c[0x0][0x288] ;  /* 0x0000a20000067ab9 */ /* 0x000fe20000000a00 */
[----:B------:R-:W-:Y:S01]  /*13a0*/  LOP3.LUT R14, R14, 0x1, RZ, 0xc0, !PT ;  /* 0x000000010e0e7812 */ /* 0x000fe200078ec0ff */
[----:B------:R-:W-:Y:S01]  /*13b0*/  UIADD3 UR4, UR7, 0x1f, URZ ;  /* 0x0000001f07047890 */ /* 0x000fe2000fffe03f */
[----:B------:R-:W-:Y:S01]  /*13c0*/  SHF.R.U32.HI R0, RZ, 0x2, R3 ;  /* 0x00000002ff007819 */ /* 0x000fe20000011603 */
[----:B01----:R-:W-:Y:S01]  /*13d0*/  IMAD.MOV.U32 R7, RZ, RZ, -0x1 ;  /* 0xffffffffff077424 */ /* 0x003fe200078e00ff */
[----:B------:R-:W-:Y:S01]  /*13e0*/  SHF.R.U32.HI R4, RZ, 0x1, R4 ;  /* 0x00000001ff047819 */ /* 0x000fe20000011604 */
[----:B------:R-:W-:Y:S01]  /*13f0*/  USHF.R.S32.HI UR5, URZ, 0x1f, UR4 ;  /* 0x0000001f3f057899 */ /* 0x000fe20008011404 */
[----:B------:R-:W0:Y:S01]  /*1400*/  LDC R61, c[0x0][0x600] ;  /* 0x00018000ff3d7b82 */ /* 0x000e220000000800 */
[----:B------:R-:W-:Y:S01]  /*1410*/  IMAD.SHL.U32 R5, R14, 0x40, RZ ;  /* 0x000000400e057824 */ /* 0x000fe200078e00ff */
[----:B------:R-:W-:Y:S01]  /*1420*/  LOP3.LUT R0, R0, 0x7, RZ, 0xc0, !PT ;  /* 0x0000000700007812 */ /* 0x000fe200078ec0ff */
[----:B------:R-:W-:Y:S01]  /*1430*/  ULEA.HI UR5, UR5, UR4, URZ, 0x5 ;  /* 0x0000000405057291 */ /* 0x000fe2000f8f283f */
[----:B------:R-:W-:Y:S01]  /*1440*/  LOP3.LUT R23, R4, 0x30, RZ, 0xc0, !PT ;  /* 0x0000003004177812 */ /* 0x000fe200078ec0ff */
[----:B------:R-:W-:Y:S01]  /*1450*/  IMAD.MOV.U32 R9, RZ, RZ, 0x1 ;  /* 0x00000001ff097424 */ /* 0x000fe200078e00ff */
[--C-:B------:R-:W-:Y:S01]  /*1460*/  LOP3.LUT R22, R5, 0x40, R0.reuse, 0xe2, !PT ;  /* 0x0000004005167812 */ /* 0x100fe200078ee200 */
[----:B------:R-:W-:Y:S01]  /*1470*/  USHF.R.S32.HI UR43, URZ, 0x5, UR5 ;  /* 0x000000053f2b7899 */ /* 0x000fe20008011405 */
[-C--:B------:R-:W-:Y:S01]  /*1480*/  IADD3 R5, RZ, -R23.reuse, -R0 ;  /* 0x80000017ff057210 */ /* 0x080fe20007ffe800 */
[----:B------:R-:W-:Y:S01]  /*1490*/  IMAD.U32 R6, RZ, RZ, UR6 ;  /* 0x00000006ff067e24 */ /* 0x000fe2000f8e00ff */
[C---:B--2---:R-:W-:Y:S01]  /*14a0*/  LOP3.LUT R57, R3.reuse, 0x3, RZ, 0xc0, !PT ;  /* 0x0000000303397812 */ /* 0x044fe200078ec0ff */
[----:B------:R-:W-:Y:S01]  /*14b0*/  UISETP.LT.AND UP0, UPT, UR43, 0x1, UPT ;  /* 0x000000012b00788c */ /* 0x000fe2000bf01270 */
[----:B------:R-:W-:Y:S01]  /*14c0*/  LOP3.LUT R60, R3, 0x80, RZ, 0xc0, !PT ;  /* 0x00000080033c7812 */ /* 0x000fe200078ec0ff */
[----:B------:R-:W-:Y:S01]  /*14d0*/  IMAD R5, R14, -0x40, R5 ;  /* 0xffffffc00e057824 */ /* 0x000fe200078e0205 */
[----:B------:R-:W-:Y:S01]  /*14e0*/  ULDC UR4, c[0x0][0x284] ;  /* 0x0000a10000047ab9 */ /* 0x000fe20000000800 */
[----:B------:R-:W-:Y:S01]  /*14f0*/  LOP3.LUT R22, R22, R23, RZ, 0xfc, !PT ;  /* 0x0000001716167212 */ /* 0x000fe200078efcff */
[----:B------:R-:W-:Y:S01]  /*1500*/  USEL UR44, UR43, 0x1, UP0 ;  /* 0x000000012b2c7887 */ /* 0x000fe20008000000 */
[-C--:B---3--:R-:W-:Y:S01]  /*1510*/  SHF.L.U32 R7, R7, R58.reuse, RZ ;  /* 0x0000003a07077219 */ /* 0x088fe200000006ff */
[----:B------:R-:W-:Y:S01]  /*1520*/  IMAD R57, R57, -0x2, R6 ;  /* 0xfffffffe39397824 */ /* 0x000fe200078e0206 */
[----:B------:R-:W-:Y:S01]  /*1530*/  SHF.L.U32 R58, R9, R58, RZ ;  /* 0x0000003a093a7219 */ /* 0x000fe200000006ff */
[----:B------:R-:W-:Y:S01]  /*1540*/  IMAD.SHL.U32 R59, R3, 0x2, RZ ;  /* 0x00000002033b7824 */ /* 0x000fe200078e00ff */
[----:B------:R-:W-:Y:S01]  /*1550*/  SHF.R.U32.HI R60, RZ, 0x7, R60 ;  /* 0x00000007ff3c7819 */ /* 0x000fe2000001163c */
[----:B------:R-:W-:Y:S01]  /*1560*/  VIADD R63, R5, UR4 ;  /* 0x00000004053f7c36 */ /* 0x000fe20008000000 */
[----:B------:R-:W-:Y:S01]  /*1570*/  LOP3.LUT R62, RZ, R7, RZ, 0x33, !PT ;  /* 0x00000007ff3e7212 */ /* 0x000fe200078e33ff */
[----:B0-----:R-:W-:Y:S01]  /*1580*/  VIADD R61, R61, 0xffffffff ;  /* 0xffffffff3d3d7836 */ /* 0x001fe20000000000 */
[----:B------:R-:W-:Y:S01]  /*1590*/  UIADD3 UR44, UR43, -UR44, URZ ;  /* 0x8000002c2b2c7290 */ /* 0x000fe2000fffe03f */
[----:B------:R-:W-:Y:S01]  /*15a0*/  IMAD.MOV.U32 R23, RZ, RZ, RZ ;  /* 0x000000ffff177224 */ /* 0x000fe200078e00ff */
[----:B------:R-:W-:Y:S01]  /*15b0*/  UMOV UR40, URZ ;  /* 0x0000003f00287c82 */ /* 0x000fe20008000000 */
[----:B------:R-:W-:-:S09]  /*15c0*/  UMOV UR41, URZ ;  /* 0x0000003f00297c82 */ /* 0x000fd20008000000 */
.L_x_99:
[----:B0-----:R-:W0:Y:S01]  /*15d0*/  SHFL.IDX PT, R0, R60, RZ, 0x1f ;  /* 0x00001fff3c007589 */ /* 0x001e2200000e0000 */
[----:B------:R-:W1:Y:S01]  /*15e0*/  S2UR UR7, SR_CgaCtaId ;  /* 0x00000000000779c3 */ /* 0x000e620000008800 */
[----:B------:R-:W-:Y:S01]  /*15f0*/  UMOV UR6, 0x400 ;  /* 0x0000040000067882 */ /* 0x000fe20000000000 */
[----:B0-----:R-:W-:Y:S01]  /*1600*/  R2UR UR4, R0 ;  /* 0x00000000000472ca */ /* 0x001fe200000e0000 */
[----:B-1----:R-:W-:-:S12]  /*1610*/  ULEA UR6, UR7, UR6, 0x18 ;  /* 0x0000000607067291 */ /* 0x002fd8000f8ec03f */
[----:B------:R-:W-:-:S04]  /*1620*/  ULEA.HI UR5, UR4, UR4, URZ, 0x1 ;  /* 0x0000000404057291 */ /* 0x000fc8000f8f083f */
[----:B------:R-:W-:-:S04]  /*1630*/  ULOP3.LUT UR5, UR5, 0x1ffffe, URZ, 0xc0, !UPT ;  /* 0x001ffffe05057892 */ /* 0x000fc8000f8ec03f */
[----:B------:R-:W-:-:S03]  /*1640*/  UIADD3 UR5, UR4, -UR5, URZ ;  /* 0x8000000504057290 */ /* 0x000fc6000fffe03f */
[----:B------:R-:W-:Y:S01]  /*1650*/  ULDC UR4, c[0x0][0x28c] ;  /* 0x0000a30000047ab9 */ /* 0x000fe20000000800 */
[----:B------:R-:W-:Y:S01]  /*1660*/  ULEA UR5, UR5, UR6, 0xb ;  /* 0x0000000605057291 */ /* 0x000fe2000f8e583f */
[----:B------:R-:W-:-:S03]  /*1670*/  ISETP.LT.AND P0, PT, RZ, UR4, PT ;  /* 0x00000004ff007c0c */ /* 0x000fc6000bf01270 */
[----:B------:R-:W-:-:S04]  /*1680*/  UIADD3 UR5, UR5, 0x300, URZ ;  /* 0x0000030005057890 */ /* 0x000fc8000fffe03f */
[----:B------:R-:W-:-:S04]  /*1690*/  USHF.R.U32.HI UR5, URZ, 0x4, UR5 ;  /* 0x000000043f057899 */ /* 0x000fc80008011605 */
[----:B------:R-:W-:-:S04]  /*16a0*/  ULOP3.LUT UR5, UR5, 0x3fff, URZ, 0xc0, !UPT ;  /* 0x00003fff05057892 */ /* 0x000fc8000f8ec03f */
[----:B------:R-:W-:Y:S01]  /*16b0*/  ULOP3.LUT UR45, UR5, 0x10000, URZ, 0xfc, !UPT ;  /* 0x00010000052d7892 */ /* 0x000fe2000f8efc3f */
[----:B---34-:R-:W-:Y:S11]  /*16c0*/  @P0 BRA `(.L_x_14) ;  /* 0x0000000000400947 */ /* 0x018ff60003800000 */
[----:B------:R-:W-:Y:S01]  /*16d0*/  MOV R0, 0x0 ;  /* 0x0000000000007802 */ /* 0x000fe20000000f00 */
[----:B------:R-:W-:Y:S01]  /*16e0*/  ULDC.64 UR4, c[0x4][0x68] ;  /* 0x01001a0000047ab9 */ /* 0x000fe20000000a00 */
[----:B------:R-:W-:Y:S01]  /*16f0*/  ULDC.64 UR6, c[0x4][0x8] ;  /* 0x0100020000067ab9 */ /* 0x000fe20000000a00 */
[----:B------:R-:W-:Y:S01]  /*1700*/  IMAD.U32 R4, RZ, RZ, UR4 ;  /* 0x00000004ff047e24 */ /* 0x000fe2000f8e00ff */
[----:B------:R0:W1:Y:S01]  /*1710*/  LDC.64 R14, c[0x4][R0] ;  /* 0x01000000000e7b82 */ /* 0x0000620000000a00 */
[----:B------:R-:W-:Y:S01]  /*1720*/  IMAD.U32 R5, RZ, RZ, UR5 ;  /* 0x00000005ff057e24 */ /* 0x000fe2000f8e00ff */
[----:B------:R-:W-:Y:S01]  /*1730*/  ULDC.64 UR4, c[0x4][0x70] ;  /* 0x01001c0000047ab9 */ /* 0x000fe20000000a00 */
[----:B------:R-:W-:Y:S02]  /*1740*/  IMAD.U32 R10, RZ, RZ, UR6 ;  /* 0x00000006ff0a7e24 */ /* 0x000fe4000f8e00ff */
[----:B------:R-:W-:Y:S02]  /*1750*/  IMAD.U32 R6, RZ, RZ, UR4 ;  /* 0x00000004ff067e24 */ /* 0x000fe4000f8e00ff */
[----:B------:R-:W-:-:S02]  /*1760*/  IMAD.U32 R7, RZ, RZ, UR5 ;  /* 0x00000005ff077e24 */ /* 0x000fc4000f8e00ff */
[----:B------:R-:W-:Y:S02]  /*1770*/  IMAD.U32 R11, RZ, RZ, UR7 ;  /* 0x00000007ff0b7e24 */ /* 0x000fe4000f8e00ff */
[----:B------:R-:W-:Y:S02]  /*1780*/  IMAD.MOV.U32 R8, RZ, RZ, 0x1e1 ;  /* 0x000001e1ff087424 */ /* 0x000fe400078e00ff */
[----:B------:R-:W-:Y:S02]  /*1790*/  IMAD.MOV.U32 R12, RZ, RZ, 0x1 ;  /* 0x00000001ff0c7424 */ /* 0x000fe400078e00ff */
[----:B0-----:R-:W-:-:S07]  /*17a0*/  IMAD.MOV.U32 R13, RZ, RZ, RZ ;  /* 0x000000ffff0d7224 */ /* 0x001fce00078e00ff */
[----:B------:R-:W-:-:S07]  /*17b0*/  LEPC R20, `(.L_x_14) ;  /* 0x000000001014794e */ /* 0x000fce0000000000 */
[----:B-1---5:R-:W-:Y:S05]  /*17c0*/  CALL.ABS.NOINC R14 ;  /* 0x000000000e007343 */ /* 0x022fea0003c00000 */
.L_x_14:
[----:B------:R-:W-:-:S04]  /*17d0*/  LOP3.LUT R0, R18, 0x1, RZ, 0xfc, !PT ;  /* 0x0000000112007812 */ /* 0x000fc800078efcff */
[----:B------:R-:W-:-:S13]  /*17e0*/  ISETP.NE.AND P0, PT, R0, 0x3, PT ;  /* 0x000000030000780c */ /* 0x000fda0003f05270 */
[----:B------:R-:W-:Y:S05]  /*17f0*/  @!P0 BRA `(.L_x_15) ;  /* 0x0000000000048947 */ /* 0x000fea0003800000 */
[----:B------:R-:W-:Y:S01]  /*1800*/  BPT.TRAP 0x1 ;  /* 0x000000040000795c */ /* 0x000fe20000300000 */
.L_x_15:
[----:B------:R-:W0:Y:S01]  /*1810*/  S2UR UR5, SR_CgaCtaId ;  /* 0x00000000000579c3 */ /* 0x000e220000008800 */
[----:B------:R-:W-:Y:S01]  /*1820*/  UMOV UR4, 0x400 ;  /* 0x0000040000047882 */ /* 0x000fe20000000000 */
[----:B------:R-:W-:Y:S02]  /*1830*/  IMAD.U32 R0, RZ, RZ, UR40 ;  /* 0x00000028ff007e24 */ /* 0x000fe4000f8e00ff */
[----:B------:R-:W-:-:S03]  /*1840*/  IMAD.U32 R3, RZ, RZ, UR41 ;  /* 0x00000029ff037e24 */ /* 0x000fc6000f8e00ff */
[----:B------:R-:W-:Y:S01]  /*1850*/  SHF.L.U32 R0, R0, 0x1f, RZ ;  /* 0x0000001f00007819 */ /* 0x000fe200000006ff */
[----:B0-----:R-:W-:-:S06]  /*1860*/  ULEA UR4, UR5, UR4, 0x18 ;  /* 0x0000000405047291 */ /* 0x001fcc000f8ec03f */
[----:B------:R-:W-:-:S04]  /*1870*/  IMAD.U32 R6, RZ, RZ, UR4 ;  /* 0x00000004ff067e24 */ /* 0x000fc8000f8e00ff */
[----:B------:R-:W-:-:S04]  /*1880*/  IMAD R3, R3, 0x8, R6 ;  /* 0x0000000803037824 */ /* 0x000fc800078e0206 */
[----:B------:R0:W1:Y:S01]  /*1890*/  SYNCS.PHASECHK.TRANS64.TRYWAIT P1, [R3+URZ], R0 ;  /* 0x00000000030075a7 */ /* 0x000062000802017f */
[----:B------:R-:W-:Y:S05]  /*18a0*/  @!P0 BRA `(.L_x_16) ;  /* 0x0000000000048947 */ /* 0x000fea0003800000 */
[----:B------:R-:W-:Y:S01]  /*18b0*/  BPT.TRAP 0x1 ;  /* 0x000000040000795c */ /* 0x000fe20000300000 */
.L_x_16:
[----:B------:R-:W-:-:S05]  /*18c0*/  IMAD.U32 R4, RZ, RZ, UR44 ;  /* 0x0000002cff047e24 */ /* 0x000fca000f8e00ff */
[----:B------:R-:W-:Y:S01]  /*18d0*/  ISETP.GE.AND P2, PT, R4, 0x1, PT ;  /* 0x000000010400780c */ /* 0x000fe20003f46270 */
[----:B-1----:R-:W-:-:S12]  /*18e0*/  @P1 BRA `(.L_x_17) ;  /* 0x0000000000081947 */ /* 0x002fd80003800000 */
[----:B------:R-:W1:Y:S02]  /*18f0*/  SYNCS.PHASECHK.TRANS64.TRYWAIT P1, [R3+URZ], R0 ;  /* 0x00000000030075a7 */ /* 0x000e64000802017f */
[----:B-1----:R-:W-:Y:S05]  /*1900*/  @!P1 BRA `(.L_x_18) ;  /* 0x0000005000809947 */ /* 0x002fea0003800000 */
.L_x_17:
[----:B------:R-:W-:Y:S05]  /*1910*/  WARPSYNC.ALL ;  /* 0x0000000000007948 */ /* 0x000fea0003800000 */
[----:B------:R-:W-:Y:S01]  /*1920*/  R2UR UR4, R6 ;  /* 0x00000000060472ca */ /* 0x000fe200000e0000 */
[----:B------:R-:W-:Y:S01]  /*1930*/  WARPGROUP.ARRIVE ;  /* 0x00000000000079c5 */ /* 0x000fe20000000000 */
[----:B------:R-:W-:Y:S01]  /*1940*/  UMOV UR5, 0xc0000010 ;  /* 0xc000001000057882 */ /* 0x000fe20000000000 */
[----:B------:R-:W-:-:S10]  /*1950*/  UMOV UR7, 0xc0000010 ;  /* 0xc000001000077882 */ /* 0x000fd40000000000 */
[----:B------:R-:W-:-:S04]  /*1960*/  UIADD3 UR4, UR4, 0x25300, URZ ;  /* 0x0002530004047890 */ /* 0x000fc8000fffe03f */
[----:B------:R-:W-:-:S04]  /*1970*/  USHF.R.U32.HI UR4, URZ, 0x4, UR4 ;  /* 0x000000043f047899 */ /* 0x000fc80008011604 */
[----:B------:R-:W-:-:S04]  /*1980*/  ULOP3.LUT UR4, UR4, 0x3fff, URZ, 0xc0, !UPT ;  /* 0x00003fff04047892 */ /* 0x000fc8000f8ec03f */
[----:B------:R-:W-:Y:S02]  /*1990*/  ULOP3.LUT UR9, UR4, 0x10000, URZ, 0xfc, !UPT ;  /* 0x0001000004097892 */ /* 0x000fe4000f8efc3f */
[----:B------:R-:W-:Y:S02]  /*19a0*/  ULEA UR4, UR41, UR45, 0x8 ;  /* 0x0000002d29047291 */ /* 0x000fe4000f8e403f */
[----:B------:R-:W-:-:S09]  /*19b0*/  ULEA UR6, UR41, UR9, 0x7 ;  /* 0x0000000929067291 */ /* 0x000fd2000f8e383f */
[----:B------:R-:W-:Y:S03]  /*19c0*/  IGMMA.64x64x32.S8.S8 R24, gdesc[UR4], RZ, !UPT, gsb0 ;  /* 0x01e00000041879f1 */ /* 0x000fe6000c0410ff */
[----:B------:R-:W-:Y:S02]  /*19d0*/  WARPGROUP.DEPBAR.LE gsb0, 0x0 ;  /* 0x00008000000079c5 */ /* 0x000fe40000010000 */
[----:B------:R-:W-:Y:S05]  /*19e0*/  @!P2 BRA `(.L_x_19) ;  /* 0x0000000000c8a947 */ /* 0x000fea0003800000 */
[----:B------:R-:W-:Y:S01]  /*19f0*/  UIADD3 UR4, UR41, 0x1, URZ ;  /* 0x0000000129047890 */ /* 0x000fe2000fffe03f */
[----:B01----:R-:W-:Y:S02]  /*1a00*/  IMAD.U32 R0, RZ, RZ, UR44 ;  /* 0x0000002cff007e24 */ /* 0x003fe4000f8e00ff */
[----:B------:R-:W-:Y:S01]  /*1a10*/  IMAD.U32 R3, RZ, RZ, UR41 ;  /* 0x00000029ff037e24 */ /* 0x000fe2000f8e00ff */
[----:B------:R-:W-:-:S04]  /*1a20*/  UISETP.NE.AND UP0, UPT, UR4, 0x25, UPT ;  /* 0x000000250400788c */ /* 0x000fc8000bf05270 */
[----:B------:R-:W-:Y:S02]  /*1a30*/  USEL UR5, URZ, 0x1, UP0 ;  /* 0x000000013f057887 */ /* 0x000fe40008000000 */
[----:B------:R-:W-:Y:S02]  /*1a40*/  USEL UR8, UR4, URZ, UP0 ;  /* 0x0000003f04087287 */ /* 0x000fe40008000000 */
[----:B------:R-:W-:-:S06]  /*1a50*/  ULOP3.LUT UR5, UR40, UR5, URZ, 0x3c, !UPT ;  /* 0x0000000528057292 */ /* 0x000fcc000f8e3c3f */
[----:B------:R-:W-:-:S07]  /*1a60*/  IMAD.U32 R7, RZ, RZ, UR5 ;  /* 0x00000005ff077e24 */ /* 0x000fce000f8e00ff */
.L_x_26:
[----:B0-----:R-:W-:Y:S05]  /*1a70*/  @!P0 BRA `(.L_x_20) ;  /* 0x0000000000048947 */ /* 0x001fea0003800000 */
[----:B------:R-:W-:Y:S01]  /*1a80*/  BPT.TRAP 0x1 ;  /* 0x000000040000795c */ /* 0x000fe20000300000 */
.L_x_20:
[----:B------:R-:W0:Y:S01]  /*1a90*/  S2UR UR5, SR_CgaCtaId ;  /* 0x00000000000579c3 */ /* 0x000e220000008800 */
[----:B------:R-:W-:Y:S01]  /*1aa0*/  UMOV UR4, 0x400 ;  /* 0x0000040000047882 */ /* 0x000fe20000000000 */
[----:B------:R-:W-:Y:S01]  /*1ab0*/  IMAD.U32 R5, RZ, RZ, UR8 ;  /* 0x00000008ff057e24 */ /* 0x000fe2000f8e00ff */
[----:B------:R-:W-:Y:S01]  /*1ac0*/  SHF.L.U32 R4, R7, 0x1f, RZ ;  /* 0x0000001f07047819 */ /* 0x000fe200000006ff */
[----:B0-----:R-:W-:-:S06]  /*1ad0*/  ULEA UR4, UR5, UR4, 0x18 ;  /* 0x0000000405047291 */ /* 0x001fcc000f8ec03f */
[----:B------:R-:W-:-:S04]  /*1ae0*/  IMAD.U32 R6, RZ, RZ, UR4 ;  /* 0x00000004ff067e24 */ /* 0x000fc8000f8e00ff */
[----:B------:R-:W-:-:S04]  /*1af0*/  IMAD R5, R5, 0x8, R6 ;  /* 0x0000000805057824 */ /* 0x000fc800078e0206 */
[----:B------:R0:W1:Y:S01]  /*1b00*/  SYNCS.PHASECHK.TRANS64.TRYWAIT P1, [R5+URZ], R4 ;  /* 0x00000004050075a7 */ /* 0x000062000802017f */
[----:B------:R-:W-:Y:S05]  /*1b10*/  @!P0 BRA `(.L_x_21) ;  /* 0x0000000000048947 */ /* 0x000fea0003800000 */
[----:B------:R-:W-:Y:S01]  /*1b20*/  BPT.TRAP 0x1 ;  /* 0x000000040000795c */ /* 0x000fe20000300000 */
.L_x_21:
[----:B-1----:R-:W-:Y:S05]  /*1b30*/  @P1 BRA `(.L_x_22) ;  /* 0x0000000000081947 */ /* 0x002fea0003800000 */
[----:B------:R-:W1:Y:S02]  /*1b40*/  SYNCS.PHASECHK.TRANS64.TRYWAIT P1, [R5+URZ], R4 ;  /* 0x00000004050075a7 */ /* 0x000e64000802017f */
[----:B-1----:R-:W-:Y:S05]  /*1b50*/  @!P1 BRA `(.L_x_23) ;  /* 0x0000005000009947 */ /* 0x002fea0003800000 */
.L_x_22:
[----:B------:R-:W-:Y:S01]  /*1b60*/  ULEA UR4, UR8, UR45, 0x8 ;  /* 0x0000002d08047291 */ /* 0x000fe2000f8e403f */
[----:B------:R-:W-:Y:S01]  /*1b70*/  WARPGROUP.ARRIVE ;  /* 0x00000000000079c5 */ /* 0x000fe20000000000 */
[----:B------:R-:W-:Y:S01]  /*1b80*/  ULEA UR6, UR8, UR9, 0x7 ;  /* 0x0000000908067291 */ /* 0x000fe2000f8e383f */
[----:B------:R-:W-:Y:S01]  /*1b90*/  UMOV UR5, 0xc0000010 ;  /* 0xc000001000057882 */ /* 0x000fe20000000000 */
[----:B------:R-:W-:-:S07]  /*1ba0*/  UMOV UR7, 0xc0000010 ;  /* 0xc000001000077882 */ /* 0x000fce0000000000 */
[----:B------:R-:W-:Y:S03]  /*1bb0*/  IGMMA.64x64x32.S8.S8 R24, gdesc[UR4], R24, gsb0 ;  /* 0x01e00000041879f1 */ /* 0x000fe60008041018 */
[----:B------:R-:W-:Y:S02]  /*1bc0*/  WARPGROUP.DEPBAR.LE gsb0, 0x0 ;  /* 0x00008000000079c5 */ /* 0x000fe40000010000 */
[----:B------:R-:W-:Y:S05]  /*1bd0*/  @!P0 BRA `(.L_x_24) ;  /* 0x0000000000048947 */ /* 0x000fea0003800000 */
[----:B------:R-:W-:Y:S01]  /*1be0*/  BPT.TRAP 0x1 ;  /* 0x000000040000795c */ /* 0x000fe20000300000 */
.L_x_24:
[----:B01----:R-:W-:Y:S01]  /*1bf0*/  IMAD R4, R3, 0x8, R6 ;  /* 0x0000000803047824 */ /* 0x003fe200078e0206 */
[----:B------:R-:W-:-:S03]  /*1c00*/  ISETP.GT.U32.AND P1, PT, R18, 0x1, PT ;  /* 0x000000011200780c */ /* 0x000fc60003f24070 */
[----:B------:R-:W-:-:S05]  /*1c10*/  VIADD R4, R4, 0x128 ;  /* 0x0000012804047836 */ /* 0x000fca0000000000 */
[----:B------:R-:W-:-:S04]  /*1c20*/  PRMT R4, RZ, 0x654, R4 ;  /* 0x00000654ff047816 */ /* 0x000fc80000000004 */
[----:B------:R0:W-:Y:S01]  /*1c30*/  SYNCS.ARRIVE.TRANS64.RED.A1T0 RZ, [R4+URZ], RZ ;  /* 0x000000ff04ff79a7 */ /* 0x0001e2000810043f */
[----:B------:R-:W-:Y:S05]  /*1c40*/  @P1 BRA `(.L_x_25) ;  /* 0x0000000000041947 */ /* 0x000fea0003800000 */
[----:B------:R-:W-:Y:S01]  /*1c50*/  BPT.TRAP 0x1 ;  /* 0x000000040000795c */ /* 0x000fe20000300000 */
.L_x_25:
[----:B------:R-:W-:Y:S01]  /*1c60*/  UIADD3 UR8, UR8, 0x1, URZ ;  /* 0x0000000108087890 */ /* 0x000fe2000fffe03f */
[C---:B------:R-:W-:Y:S01]  /*1c70*/  ISETP.GT.AND P2, PT, R0.reuse, 0x1, PT ;  /* 0x000000010000780c */ /* 0x040fe20003f44270 */
[----:B------:R-:W-:Y:S02]  /*1c80*/  VIADD R3, R3, 0x1 ;  /* 0x0000000103037836 */ /* 0x000fe40000000000 */
[----:B------:R-:W-:Y:S01]  /*1c90*/  UISETP.NE.AND UP0, UPT, UR8, 0x25, UPT ;  /* 0x000000250800788c */ /* 0x000fe2000bf05270 */
[----:B------:R-:W-:Y:S02]  /*1ca0*/  VIADD R0, R0, 0xffffffff ;  /* 0xffffffff00007836 */ /* 0x000fe40000000000 */
[C---:B------:R-:W-:Y:S01]  /*1cb0*/  ISETP.NE.AND P1, PT, R3.reuse, 0x25, PT ;  /* 0x000000250300780c */ /* 0x040fe20003f25270 */
[----:B------:R-:W-:Y:S02]  /*1cc0*/  USEL UR4, URZ, 0x1, UP0 ;  /* 0x000000013f047887 */ /* 0x000fe40008000000 */
[----:B------:R-:W-:Y:S01]  /*1cd0*/  USEL UR8, UR8, URZ, UP0 ;  /* 0x0000003f08087287 */ /* 0x000fe20008000000 */
[----:B------:R-:W-:-:S03]  /*1ce0*/  SEL R3, R3, RZ, P1 ;  /* 0x000000ff03037207 */ /* 0x000fc60000800000 */
[----:B------:R-:W-:Y:S01]  /*1cf0*/  LOP3.LUT R7, R7, UR4, RZ, 0x3c, !PT ;  /* 0x0000000407077c12 */ /* 0x000fe2000f8e3cff */
[----:B------:R-:W-:Y:S07]  /*1d00*/  @P2 BRA `(.L_x_26) ;  /* 0xfffffffc00582947 */ /* 0x000fee000383ffff */
.L_x_19:
[----:B01----:R-:W0:Y:S02]  /*1d10*/  LDC R0, c[0x0][0x28c] ;  /* 0x0000a300ff007b82 */ /* 0x003e240000000800 */
[----:B0-----:R-:W-:-:S13]  /*1d20*/  ISETP.GE.AND P1, PT, R0, 0x1, PT ;  /* 0x000000010000780c */ /* 0x001fda0003f26270 */
[----:B------:R-:W-:Y:S05]  /*1d30*/  @!P1 BRA `(.L_x_27) ;  /* 0x0000000000409947 */ /* 0x000fea0003800000 */
[----:B------:R-:W-:Y:S05]  /*1d40*/  @!P0 BRA `(.L_x_28) ;  /* 0x0000000000048947 */ /* 0x000fea0003800000 */
[----:B------:R-:W-:Y:S01]  /*1d50*/  BPT.TRAP 0x1 ;  /* 0x000000040000795c */ /* 0x000fe20000300000 */
.L_x_28:
[----:B------:R-:W-:Y:S01]  /*1d60*/  UIADD3 UR6, UR44, UR41, URZ ;  /* 0x000000292c067290 */ /* 0x000fe2000fffe03f */
[----:B------:R-:W-:-:S03]  /*1d70*/  ISETP.GT.U32.AND P0, PT, R18, 0x1, PT ;  /* 0x000000011200780c */ /* 0x000fc60003f04070 */
[----:B------:R-:W-:-:S04]  /*1d80*/  UIMAD.WIDE.U32 UR4, UR6, -0x45306eb3, URZ ;  /* 0xbacf914d060478a5 */ /* 0x000fc8000f8e003f */
[----:B------:R-:W-:-:S04]  /*1d90*/  UIADD3 UR4, UR6, -UR5, URZ ;  /* 0x8000000506047290 */ /* 0x000fc8000fffe03f */
[----:B------:R-:W-:-:S04]  /*1da0*/  ULEA.HI UR4, UR4, UR5, URZ, 0x1f ;  /* 0x0000000504047291 */ /* 0x000fc8000f8ff83f */
[----:B------:R-:W-:-:S04]  /*1db0*/  USHF.R.U32.HI UR4, URZ, 0x5, UR4 ;  /* 0x000000053f047899 */ /* 0x000fc80008011604 */
[----:B------:R-:W-:-:S06]  /*1dc0*/  UIMAD UR4, UR4, -0x25, UR6 ;  /* 0xffffffdb040478a4 */ /* 0x000fcc000f8e0206 */
[----:B------:R-:W-:-:S04]  /*1dd0*/  IMAD.U32 R3, RZ, RZ, UR4 ;  /* 0x00000004ff037e24 */ /* 0x000fc8000f8e00ff */
[----:B------:R-:W-:-:S04]  /*1de0*/  IMAD R0, R3, 0x8, R6 ;  /* 0x0000000803007824 */ /* 0x000fc800078e0206 */
[----:B------:R-:W-:-:S05]  /*1df0*/  VIADD R0, R0, 0x128 ;  /* 0x0000012800007836 */ /* 0x000fca0000000000 */
[----:B------:R-:W-:-:S04]  /*1e00*/  PRMT R0, RZ, 0x654, R0 ;  /* 0x00000654ff007816 */ /* 0x000fc80000000000 */
[----:B------:R0:W-:Y:S01]  /*1e10*/  SYNCS.ARRIVE.TRANS64.RED.A1T0 RZ, [R0+URZ], RZ ;  /* 0x000000ff00ff79a7 */ /* 0x0001e2000810043f */
[----:B------:R-:W-:Y:S05]  /*1e20*/  @P0 BRA `(.L_x_27) ;  /* 0x0000000000040947 */ /* 0x000fea0003800000 */
[----:B------:R-:W-:Y:S01]  /*1e30*/  BPT.TRAP 0x1 ;  /* 0x000000040000795c */ /* 0x000fe20000300000 */
.L_x_27:
[----:B------:R-:W-:Y:S01]  /*1e40*/  UISETP.GE.U32.AND UP1, UPT, UR43, 0x25, UPT ;  /* 0x000000252b00788c */ /* 0x000fe2000bf26070 */
[----:B------:R-:W-:Y:S01]  /*1e50*/  IMAD.SHL.U32 R66, R66, 0x40, RZ ;  /* 0x0000004042427824 */ /* 0x000fe200078e00ff */
[----:B------:R-:W-:Y:S01]  /*1e60*/  UIADD3 UR41, UR43, UR41, URZ ;  /* 0x000000292b297290 */ /* 0x000fe2000fffe03f */
[----:B------:R-:W-:Y:S01]  /*1e70*/  IMAD.SHL.U32 R10, R67, 0x80, RZ ;  /* 0x00000080430a7824 */ /* 0x000fe200078e00ff */
[----:B------:R-:W-:Y:S01]  /*1e80*/  ULDC UR7, c[0x0][0x288] ;  /* 0x0000a20000077ab9 */ /* 0x000fe20000000800 */
[----:B0-----:R-:W-:Y:S01]  /*1e90*/  IMAD.MOV.U32 R0, RZ, RZ, -0x1 ;  /* 0xffffffffff007424 */ /* 0x001fe200078e00ff */
[----:B------:R-:W-:Y:S01]  /*1ea0*/  UISETP.GT.U32.AND UP0, UPT, UR41, 0x24, UPT ;  /* 0x000000242900788c */ /* 0x000fe2000bf04070 */
[----:B------:R-:W-:-:S03]  /*1eb0*/  ISETP.GE.AND P0, PT, R66, UR7, PT ;  /* 0x0000000742007c0c */ /* 0x000fc6000bf06270 */
[----:B------:R-:W-:Y:S02]  /*1ec0*/  UISETP.LT.U32.AND UP0, UPT, UR43, 0x25, UP0 ;  /* 0x000000252b00788c */ /* 0x000fe40008701070 */
[----:B------:R-:W-:Y:S02]  /*1ed0*/  @UP1 UIMAD.WIDE.U32 UR4, UR41, -0x45306eb3, URZ ;  /* 0xbacf914d290418a5 */ /* 0x000fe4000f8e003f */
[----:B------:R-:W-:Y:S02]  /*1ee0*/  USEL UR6, URZ, 0x1, !UP0 ;  /* 0x000000013f067887 */ /* 0x000fe4000c000000 */
[----:B------:R-:W-:Y:S02]  /*1ef0*/  @UP1 UIADD3 UR4, UR41, -UR5, URZ ;  /* 0x8000000529041290 */ /* 0x000fe4000fffe03f */
[----:B------:R-:W-:Y:S02]  /*1f00*/  ULOP3.LUT UR40, UR40, UR6, URZ, 0x3c, !UPT ;  /* 0x0000000628287292 */ /* 0x000fe4000f8e3c3f */
[----:B------:R-:W-:-:S03]  /*1f10*/  @UP1 ULEA.HI UR4, UR4, UR5, URZ, 0x1f ;  /* 0x0000000504041291 */ /* 0x000fc6000f8ff83f */
[----:B------:R-:W-:Y:S01]  /*1f20*/  ULDC UR5, c[0x0][0x284] ;  /* 0x0000a10000057ab9 */ /* 0x000fe20000000800 */
[----:B------:R-:W-:Y:S01]  /*1f30*/  @UP1 USHF.R.U32.HI UR4, URZ, 0x5, UR4 ;  /* 0x000000053f041899 */ /* 0x000fe20008011604 */
[----:B------:R-:W-:-:S03]  /*1f40*/  ISETP.GE.OR P0, PT, R10, UR5, P0 ;  /* 0x000000050a007c0c */ /* 0x000fc60008706670 */
[----:B------:R-:W-:-:S10]  /*1f50*/  @UP1 ULOP3.LUT UR40, UR40, 0x1, UR4, 0x78, !UPT ;  /* 0x0000000128281892 */ /* 0x000fd4000f8e7804 */
[----:B------:R-:W-:Y:S05]  /*1f60*/  @P0 BRA `(.L_x_29) ;  /* 0x0000001c00380947 */ /* 0x000fea0003800000 */
[----:B------:R-:W0:Y:S01]  /*1f70*/  LDC.64 R12, c[0x0][0x5c8] ;  /* 0x00017200ff0c7b82 */ /* 0x000e220000000a00 */
[----:B------:R-:W-:Y:S01]  /*1f80*/  SHF.R.S32.HI R11, RZ, 0x1f, R65 ;  /* 0x0000001fff0b7819 */ /* 0x000fe20000011441 */
[----:B------:R-:W-:Y:S01]  /*1f90*/  ULDC.64 UR4, c[0x0][0x5d0] ;  /* 0x0001740000047ab9 */ /* 0x000fe20000000a00 */
[----:B------:R-:W-:Y:S01]  /*1fa0*/  LOP3.LUT R8, R66, 0x6, R59, 0xf8, !PT ;  /* 0x0000000642087812 */ /* 0x000fe200078ef83b */
[----:B------:R-:W-:Y:S01]  /*1fb0*/  IMAD.WIDE R14, R67, 0x80, R22 ;  /* 0x00000080430e7825 */ /* 0x000fe200078e0216 */
[----:B------:R-:W-:Y:S02]  /*1fc0*/  BSSY B0, `(.L_x_29) ;  /* 0x00001c8000007945 */ /* 0x000fe40003800000 */
[----:B------:R-:W-:Y:S01]  /*1fd0*/  SHF.R.S32.HI R9, RZ, 0x1f, R8 ;  /* 0x0000001fff097819 */ /* 0x000fe20000011408 */
[----:B------:R-:W-:Y:S02]  /*1fe0*/  IMAD R4, R11, UR4, RZ ;  /* 0x000000040b047c24 */ /* 0x000fe4000f8e02ff */
[----:B------:R-:W-:-:S02]  /*1ff0*/  IMAD.IADD R70, R63, 0x1, -R10 ;  /* 0x000000013f467824 */ /* 0x000fc400078e0a0a */
[C---:B------:R-:W-:Y:S02]  /*2000*/  IMAD R3, R65.reuse, UR5, R4 ;  /* 0x0000000541037c24 */ /* 0x040fe4000f8e0204 */
[----:B------:R-:W-:Y:S01]  /*2010*/  IMAD.WIDE.U32 R4, R65, UR4, R8 ;  /* 0x0000000441047c25 */ /* 0x000fe2000f8e0008 */
[----:B------:R-:W-:-:S03]  /*2020*/  ULDC.64 UR4, c[0x0][0x5c0] ;  /* 0x0001700000047ab9 */ /* 0x000fc60000000a00 */
[----:B------:R-:W-:Y:S02]  /*2030*/  IMAD.IADD R5, R5, 0x1, R3 ;  /* 0x0000000105057824 */ /* 0x000fe400078e0203 */
[----:B------:R-:W-:Y:S02]  /*2040*/  IMAD.IADD R71, R57, 0x1, -R66 ;  /* 0x0000000139477824 */ /* 0x000fe400078e0a42 */
[-C--:B0-----:R-:W-:Y:S02]  /*2050*/  IMAD R3, R15, R12.reuse, RZ ;  /* 0x0000000c0f037224 */ /* 0x081fe400078e02ff */
[----:B------:R-:W-:-:S04]  /*2060*/  IMAD.WIDE.U32 R4, R14, R12, R4 ;  /* 0x0000000c0e047225 */ /* 0x000fc800078e0004 */
[----:B------:R-:W-:Y:S01]  /*2070*/  IMAD R3, R14, R13, R3 ;  /* 0x0000000d0e037224 */ /* 0x000fe200078e0203 */
[----:B------:R-:W-:-:S04]  /*2080*/  IADD3 R6, P0, R4, UR4, RZ ;  /* 0x0000000404067c10 */ /* 0x000fc8000ff1e0ff */
[----:B------:R-:W-:Y:S02]  /*2090*/  IADD3.X R7, R5, UR5, R3, P0, !PT ;  /* 0x0000000505077c10 */ /* 0x000fe400087fe403 */
[----:B-----5:R-:W-:Y:S02]  /*20a0*/  ISETP.NE.AND P0, PT, R56, RZ, PT ;  /* 0x000000ff3800720c */ /* 0x020fe40003f05270 */
[----:B------:R-:W-:-:S04]  /*20b0*/  LEA R4, P1, R12, R6, 0x3 ;  /* 0x000000060c047211 */ /* 0x000fc800078218ff */
[----:B------:R-:W-:-:S07]  /*20c0*/  LEA.HI.X R5, R12, R7, R13, 0x3, P1 ;  /* 0x000000070c057211 */ /* 0x000fce00008f1c0d */
[----:B------:R-:W-:Y:S05]  /*20d0*/  @!P0 BRA `(.L_x_30) ;  /* 0x0000001400188947 */ /* 0x000fea0003800000 */
[----:B------:R-:W0:Y:S01]  /*20e0*/  LDC.64 R66, c[0x0][0x5b0] ;  /* 0x00016c00ff427b82 */ /* 0x000e220000000a00 */
[----:B------:R-:W-:Y:S01]  /*20f0*/  ULDC.64 UR4, c[0x0][0x5b8] ;  /* 0x00016e0000047ab9 */ /* 0x000fe20000000a00 */
[----:B------:R-:W-:Y:S01]  /*2100*/  ISETP.GE.AND P3, PT, R71, 0x1, PT ;  /* 0x000000014700780c */ /* 0x000fe20003f66270 */
[----:B------:R-:W-:Y:S01]  /*2110*/  IMAD R10, R11, UR4, RZ ;  /* 0x000000040b0a7c24 */ /* 0x000fe2000f8e02ff */
[----:B------:R-:W-:Y:S01]  /*2120*/  BSSY B1, `(.L_x_31) ;  /* 0x000000e000017945 */ /* 0x000fe20003800000 */
[C---:B------:R-:W-:Y:S01]  /*2130*/  IMAD.WIDE.U32 R20, R65.reuse, UR4, R8 ;  /* 0x0000000441147c25 */ /* 0x040fe2000f8e0008 */
[----:B------:R-:W-:Y:S02]  /*2140*/  ISETP.LT.OR P1, PT, R70, 0x1, !P3 ;  /* 0x000000014600780c */ /* 0x000fe40005f21670 */
[----:B------:R-:W1:Y:S01]  /*2150*/  LDC.64 R68, c[0x0][0x5a8] ;  /* 0x00016a00ff447b82 */ /* 0x000e620000000a00 */
[----:B------:R-:W-:Y:S02]  /*2160*/  IMAD R13, R65, UR5, R10 ;  /* 0x00000005410d7c24 */ /* 0x000fe4000f8e020a */
[----:B------:R-:W-:-:S02]  /*2170*/  IMAD.MOV.U32 R12, RZ, RZ, R20 ;  /* 0x000000ffff0c7224 */ /* 0x000fc400078e0014 */
[----:B------:R-:W-:Y:S02]  /*2180*/  IMAD.IADD R13, R21, 0x1, R13 ;  /* 0x00000001150d7824 */ /* 0x000fe400078e020d */
[-C--:B0-----:R-:W-:Y:S02]  /*2190*/  IMAD R3, R15, R66.reuse, RZ ;  /* 0x000000420f037224 */ /* 0x081fe400078e02ff */
[----:B------:R-:W-:-:S04]  /*21a0*/  IMAD.WIDE.U32 R8, R14, R66, R12 ;  /* 0x000000420e087225 */ /* 0x000fc800078e000c */
[----:B------:R-:W-:Y:S01]  /*21b0*/  IMAD R65, R14, R67, R3 ;  /* 0x000000430e417224 */ /* 0x000fe200078e0203 */
[----:B-1----:R-:W-:-:S04]  /*21c0*/  IADD3 R8, P0, R8, R68, RZ ;  /* 0x0000004408087210 */ /* 0x002fc80007f1e0ff */
[----:B------:R-:W-:Y:S01]  /*21d0*/  IADD3.X R9, R69, R9, R65, P0, !PT ;  /* 0x0000000945097210 */ /* 0x000fe200007fe441 */
[----:B------:R-:W-:Y:S08]  /*21e0*/  @P1 BRA `(.L_x_32) ;  /* 0x0000000000041947 */ /* 0x000ff00003800000 */
[----:B------:R0:W5:Y:S02]  /*21f0*/  LDG.E.U8 R64, desc[UR38][R8.64] ;  /* 0x0000002608407981 */ /* 0x000164000c1e1100 */
.L_x_32:
[----:B------:R-:W-:Y:S05]  /*2200*/  BSYNC B1 ;  /* 0x0000000000017941 */ /* 0x000fea0003800000 */
.L_x_31:
[----:B-----5:R-:W-:Y:S01]  /*2210*/  LOP3.LUT R3, R64, 0xffff, RZ, 0xc0, !PT ;  /* 0x0000ffff40037812 */ /* 0x020fe200078ec0ff */
[C---:B------:R-:W-:Y:S01]  /*2220*/  IMAD.SHL.U32 R10, R66.reuse, 0x8, RZ ;  /* 0x00000008420a7824 */ /* 0x040fe200078e00ff */
[----:B------:R-:W-:Y:S01]  /*2230*/  SHF.L.U64.HI R11, R66, 0x3, R67 ;  /* 0x00000003420b7819 */ /* 0x000fe20000010243 */
[----:B------:R-:W-:Y:S01]  /*2240*/  BSSY B1, `(.L_x_33) ;  /* 0x000000e000017945 */ /* 0x000fe20003800000 */
[----:B------:R-:W-:Y:S02]  /*2250*/  PRMT R3, R3, 0x8880, RZ ;  /* 0x0000888003037816 */ /* 0x000fe400000000ff */
[----:B------:R-:W-:Y:S01]  /*2260*/  ISETP.GE.AND P2, PT, R71, 0x2, PT ;  /* 0x000000024700780c */ /* 0x000fe20003f46270 */
[----:B------:R-:W-:-:S03]  /*2270*/  IMAD.WIDE.U32 R10, R14, R66, R10 ;  /* 0x000000420e0a7225 */ /* 0x000fc600078e000a */
[----:B------:R-:W-:Y:S01]  /*2280*/  ISETP.LT.OR P0, PT, R70, 0x1, !P2 ;  /* 0x000000014600780c */ /* 0x000fe20005701670 */
[----:B------:R-:W-:Y:S01]  /*2290*/  IMAD R14, R3, R56, RZ ;  /* 0x00000038030e7224 */ /* 0x000fe200078e02ff */
[----:B------:R-:W-:Y:S01]  /*22a0*/  IADD3 R10, P4, P5, R20, R68, R10 ;  /* 0x00000044140a7210 */ /* 0x000fe20007d9e00a */
[----:B------:R-:W-:Y:S02]  /*22b0*/  IMAD.IADD R15, R65, 0x1, R11 ;  /* 0x00000001410f7824 */ /* 0x000fe400078e020b */
[----:B------:R-:W-:-:S05]  /*22c0*/  @!P1 IMAD R3, R24, R19, R14 ;  /* 0x0000001318039224 */ /* 0x000fca00078e020e */
[----:B------:R1:W-:Y:S03]  /*22d0*/  @!P1 STG.E.U8 desc[UR38][R6.64], R3 ;  /* 0x0000000306009986 */ /* 0x0003e6000c101126 */
[----:B------:R-:W-:Y:S05]  /*22e0*/  @P0 BRA `(.L_x_34) ;  /* 0x00000000000c0947 */ /* 0x000fea0003800000 */
[----:B------:R-:W1:Y:S02]  /*22f0*/  LDG.E.U8 R64, desc[UR38][R8.64+0x1] ;  /* 0x0000012608407981 */ /* 0x000e64000c1e1100 */
[----:B-1----:R-:W-:-:S05]  /*2300*/  PRMT R3, R64, 0x8880, RZ ;  /* 0x0000888040037816 */ /* 0x002fca00000000ff */
[----:B------:R-:W-:-:S07]  /*2310*/  IMAD R14, R3, R56, RZ ;  /* 0x00000038030e7224 */ /* 0x000fce00078e02ff */
.L_x_34:
[----:B------:R-:W-:Y:S05]  /*2320*/  BSYNC B1 ;  /* 0x0000000000017941 */ /* 0x000fea0003800000 */
.L_x_33:
[C---:B------:R-:W-:Y:S01]  /*2330*/  ISETP.LT.OR P3, PT, R70.reuse, 0x9, !P3 ;  /* 0x000000094600780c */ /* 0x040fe20005f61670 */
[----:B------:R-:W-:Y:S01]  /*2340*/  @!P0 IMAD R25, R25, R19, R14 ;  /* 0x0000001319198224 */ /* 0x000fe200078e020e */
[----:B------:R-:W-:Y:S01]  /*2350*/  ISETP.GE.AND P1, PT, R71, 0x9, PT ;  /* 0x000000094700780c */ /* 0x000fe20003f26270 */
[----:B------:R-:W-:Y:S01]  /*2360*/  BSSY B1, `(.L_x_35) ;  /* 0x000000b000017945 */ /* 0x000fe20003800000 */
[----:B------:R-:W-:Y:S02]  /*2370*/  IADD3.X R11, R13, R69, R15, P4, P5 ;  /* 0x000000450d0b7210 */ /* 0x000fe400027ea40f */
[----:B------:R2:W-:Y:S01]  /*2380*/  @!P0 STG.E.U8 desc[UR38][R6.64+0x1], R25 ;  /* 0x0000011906008986 */ /* 0x0005e2000c101126 */
[----:B------:R-:W-:Y:S02]  /*2390*/  ISETP.GE.AND P0, PT, R71, 0xa, PT ;  /* 0x0000000a4700780c */ /* 0x000fe40003f06270 */
[C---:B------:R-:W-:Y:S02]  /*23a0*/  ISETP.LT.OR P2, PT, R70.reuse, 0x9, !P2 ;  /* 0x000000094600780c */ /* 0x040fe40005741670 */
[----:B------:R-:W-:-:S02]  /*23b0*/  ISETP.LT.OR P5, PT, R70, 0x1, !P1 ;  /* 0x000000014600780c */ /* 0x000fc40004fa1670 */
[----:B------:R-:W-:Y:S01]  /*23c0*/  ISETP.LT.OR P4, PT, R70, 0x1, !P0 ;  /* 0x000000014600780c */ /* 0x000fe20004781670 */
[----:B------:R-:W-:-:S12]  /*23d0*/  @P3 BRA `(.L_x_36) ;  /* 0x00000000000c3947 */ /* 0x000fd80003800000 */
[----:B------:R-:W1:Y:S02]  /*23e0*/  LDG.E.U8 R64, desc[UR38][R10.64] ;  /* 0x000000260a407981 */ /* 0x000e64000c1e1100 */
[----:B-1----:R-:W-:-:S05]  /*23f0*/  PRMT R3, R64, 0x8880, RZ ;  /* 0x0000888040037816 */ /* 0x002fca00000000ff */
[----:B------:R-:W-:-:S07]  /*2400*/  IMAD R14, R3, R56, RZ ;  /* 0x00000038030e7224 */ /* 0x000fce00078e02ff */
.L_x_36:
[----:B------:R-:W-:Y:S05]  /*2410*/  BSYNC B1 ;  /* 0x0000000000017941 */ /* 0x000fea0003800000 */
.L_x_35:
[----:B-1----:R-:W-:Y:S01]  /*2420*/  @!P3 IMAD R3, R26, R19, R14 ;  /* 0x000000131a03b224 */ /* 0x002fe200078e020e */
[----:B------:R-:W-:Y:S04]  /*2430*/  BSSY B1, `(.L_x_37) ;  /* 0x0000006000017945 */ /* 0x000fe80003800000 */
[----:B------:R1:W-:Y:S01]  /*2440*/  @!P3 STG.E.U8 desc[UR38][R4.64], R3 ;  /* 0x000000030400b986 */ /* 0x0003e2000c101126 */
[----:B------:R-:W-:Y:S05]  /*2450*/  @P2 BRA `(.L_x_38) ;  /* 0x00000000000c2947 */ /* 0x000fea0003800000 */
[----:B------:R-:W1:Y:S02]  /*2460*/  LDG.E.U8 R64, desc[UR38][R10.64+0x1] ;  /* 0x000001260a407981 */ /* 0x000e64000c1e1100 */
[----:B-1----:R-:W-:-:S05]  /*2470*/  PRMT R3, R64, 0x8880, RZ ;  /* 0x0000888040037816 */ /* 0x002fca00000000ff */
[----:B------:R-:W-:-:S07]  /*2480*/  IMAD R14, R3, R56, RZ ;  /* 0x00000038030e7224 */ /* 0x000fce00078e02ff */
.L_x_38:
[----:B------:R-:W-:Y:S05]  /*2490*/  BSYNC B1 ;  /* 0x0000000000017941 */ /* 0x000fea0003800000 */
.L_x_37:
[----:B------:R-:W-:Y:S01]  /*24a0*/  @!P2 IMAD R27, R27, R19, R14 ;  /* 0x000000131b1ba224 */ /* 0x000fe200078e020e */
[----:B------:R-:W-:Y:S04]  /*24b0*/  BSSY B1, `(.L_x_39) ;  /* 0x0000006000017945 */ /* 0x000fe80003800000 */
[----:B------:R3:W-:Y:S01]  /*24c0*/  @!P2 STG.E.U8 desc[UR38][R4.64+0x1], R27 ;  /* 0x0000011b0400a986 */ /* 0x0007e2000c101126 */
[----:B------:R-:W-:Y:S05]  /*24d0*/  @P5 BRA `(.L_x_40) ;  /* 0x00000000000c5947 */ /* 0x000fea0003800000 */
[----:B------:R-:W1:Y:S02]  /*24e0*/  LDG.E.U8 R64, desc[UR38][R8.64+0x8] ;  /* 0x0000082608407981 */ /* 0x000e64000c1e1100 */
[----:B-1----:R-:W-:-:S05]  /*24f0*/  PRMT R3, R64, 0x8880, RZ ;  /* 0x0000888040037816 */ /* 0x002fca00000000ff */
[----:B------:R-:W-:-:S07]  /*2500*/  IMAD R14, R3, R56, RZ ;  /* 0x00000038030e7224 */ /* 0x000fce00078e02ff */
.L_x_40:
[----:B------:R-:W-:Y:S05]  /*2510*/  BSYNC B1 ;  /* 0x0000000000017941 */ /* 0x000fea0003800000 */
.L_x_39:
[----:B-1----:R-:W-:Y:S01]  /*2520*/  @!P5 IMAD R3, R28, R19, R14 ;  /* 0x000000131c03d224 */ /* 0x002fe200078e020e */
[----:B------:R-:W-:Y:S04]  /*2530*/  BSSY B1, `(.L_x_41) ;  /* 0x0000006000017945 */ /* 0x000fe80003800000 */
[----:B------:R1:W-:Y:S01]  /*2540*/  @!P5 STG.E.U8 desc[UR38][R6.64+0x8], R3 ;  /* 0x000008030600d986 */ /* 0x0003e2000c101126 */
[----:B------:R-:W-:Y:S05]  /*2550*/  @P4 BRA `(.L_x_42) ;  /* 0x00000000000c4947 */ /* 0x000fea0003800000 */
[----:B------:R-:W1:Y:S02]  /*2560*/  LDG.E.U8 R64, desc[UR38][R8.64+0x9] ;  /* 0x0000092608407981 */ /* 0x000e64000c1e1100 */
[----:B-1----:R-:W-:-:S05]  /*2570*/  PRMT R3, R64, 0x8880, RZ ;  /* 0x0000888040037816 */ /* 0x002fca00000000ff */
[----:B------:R-:W-:-:S07]  /*2580*/  IMAD R14, R3, R56, RZ ;  /* 0x00000038030e7224 */ /* 0x000fce00078e02ff */
.L_x_42:
[----:B------:R-:W-:Y:S05]  /*2590*/  BSYNC B1 ;  /* 0x0000000000017941 */ /* 0x000fea0003800000 */
.L_x_41:
[C---:B------:R-:W-:Y:S01]  /*25a0*/  ISETP.LT.OR P1, PT, R70.reuse, 0x9, !P1 ;  /* 0x000000094600780c */ /* 0x040fe20004f21670 */
[----:B------:R-:W-:Y:S01]  /*25b0*/  @!P4 IMAD R29, R29, R19, R14 ;  /* 0x000000131d1dc224 */ /* 0x000fe200078e020e */
[C---:B------:R-:W-:Y:S01]  /*25c0*/  ISETP.GE.AND P3, PT, R71.reuse, 0x11, PT ;  /* 0x000000114700780c */ /* 0x040fe20003f66270 */
[----:B------:R-:W-:Y:S01]  /*25d0*/  BSSY B1, `(.L_x_43) ;  /* 0x000000a000017945 */ /* 0x000fe20003800000 */
[----:B------:R-:W-:Y:S02]  /*25e0*/  ISETP.GE.AND P2, PT, R71, 0x12, PT ;  /* 0x000000124700780c */ /* 0x000fe40003f46270 */
[----:B------:R4:W-:Y:S01]  /*25f0*/  @!P4 STG.E.U8 desc[UR38][R6.64+0x9], R29 ;  /* 0x0000091d0600c986 */ /* 0x0009e2000c101126 */
[C---:B------:R-:W-:Y:S02]  /*2600*/  ISETP.LT.OR P0, PT, R70.reuse, 0x9, !P0 ;  /* 0x000000094600780c */ /* 0x040fe40004701670 */
[C---:B------:R-:W-:Y:S02]  /*2610*/  ISETP.LT.OR P5, PT, R70.reuse, 0x1, !P3 ;  /* 0x000000014600780c */ /* 0x040fe40005fa1670 */
[----:B------:R-:W-:-:S02]  /*2620*/  ISETP.LT.OR P4, PT, R70, 0x1, !P2 ;  /* 0x000000014600780c */ /* 0x000fc40005781670 */
[----:B------:R-:W-:Y:S11]  /*2630*/  @P1 BRA `(.L_x_44) ;  /* 0x00000000000c1947 */ /* 0x000ff60003800000 */
[----:B------:R-:W1:Y:S02]  /*2640*/  LDG.E.U8 R64, desc[UR38][R10.64+0x8] ;  /* 0x000008260a407981 */ /* 0x000e64000c1e1100 */
[----:B-1----:R-:W-:-:S05]  /*2650*/  PRMT R3, R64, 0x8880, RZ ;  /* 0x0000888040037816 */ /* 0x002fca00000000ff */
[----:B------:R-:W-:-:S07]  /*2660*/  IMAD R14, R3, R56, RZ ;  /* 0x00000038030e7224 */ /* 0x000fce00078e02ff */
.L_x_44:
[----:B------:R-:W-:Y:S05]  /*2670*/  BSYNC B1 ;  /* 0x0000000000017941 */ /* 0x000fea0003800000 */
.L_x_43:
[----:B-1----:R-:W-:Y:S01]  /*2680*/  @!P1 IMAD R3, R30, R19, R14 ;  /* 0x000000131e039224 */ /* 0x002fe200078e020e */
[----:B------:R-:W-:Y:S04]  /*2690*/  BSSY B1, `(.L_x_45) ;  /* 0x0000006000017945 */ /* 0x000fe80003800000 */
[----:B------:R1:W-:Y:S01]  /*26a0*/  @!P1 STG.E.U8 desc[UR38][R4.64+0x8], R3 ;  /* 0x0000080304009986 */ /* 0x0003e2000c101126 */
[----:B------:R-:W-:Y:S05]  /*26b0*/  @P0 BRA `(.L_x_46) ;  /* 0x00000000000c0947 */ /* 0x000fea0003800000 */
[----:B------:R-:W1:Y:S02]  /*26c0*/  LDG.E.U8 R64, desc[UR38][R10.64+0x9] ;  /* 0x000009260a407981 */ /* 0x000e64000c1e1100 */
[----:B-1----:R-:W-:-:S05]  /*26d0*/  PRMT R3, R64, 0x8880, RZ ;  /* 0x0000888040037816 */ /* 0x002fca00000000ff */
[----:B------:R-:W-:-:S07]  /*26e0*/  IMAD R14, R3, R56, RZ ;  /* 0x00000038030e7224 */ /* 0x000fce00078e02ff */
.L_x_46:
[----:B------:R-:W-:Y:S05]  /*26f0*/  BSYNC B1 ;  /* 0x0000000000017941 */ /* 0x000fea0003800000 */
.L_x_45:
[----:B------:R-:W-:Y:S01]  /*2700*/  @!P0 IMAD R31, R31, R19, R14 ;  /* 0x000000131f1f8224 */ /* 0x000fe200078e020e */
[----:B------:R-:W-:Y:S04]  /*2710*/  BSSY B1, `(.L_x_47) ;  /* 0x0000006000017945 */ /* 0x000fe80003800000 */
[----:B------:R0:W-:Y:S01]  /*2720*/  @!P0 STG.E.U8 desc[UR38][R4.64+0x9], R31 ;  /* 0x0000091f04008986 */ /* 0x0001e2000c101126 */
[----:B------:R-:W-:Y:S05]  /*2730*/  @P5 BRA `(.L_x_48) ;  /* 0x00000000000c5947 */ /* 0x000fea0003800000 */
[----:B------:R-:W1:Y:S02]  /*2740*/  LDG.E.U8 R64, desc[UR38][R8.64+0x10] ;  /* 0x0000102608407981 */ /* 0x000e64000c1e1100 */
[----:B-1----:R-:W-:-:S05]  /*2750*/  PRMT R3, R64, 0x8880, RZ ;  /* 0x0000888040037816 */ /* 0x002fca00000000ff */
[----:B------:R-:W-:-:S07]  /*2760*/  IMAD R14, R3, R56, RZ ;  /* 0x00000038030e7224 */ /* 0x000fce00078e02ff */
.L_x_48:
[----:B------:R-:W-:Y:S05]  /*2770*/  BSYNC B1 ;  /* 0x0000000000017941 */ /* 0x000fea0003800000 */
.L_x_47:
[----:B-1----:R-:W-:Y:S01]  /*2780*/  @!P5 IMAD R3, R32, R19, R14 ;  /* 0x000000132003d224 */ /* 0x002fe200078e020e */
[----:B------:R-:W-:Y:S04]  /*2790*/  BSSY B1, `(.L_x_49) ;  /* 0x0000006000017945 */ /* 0x000fe80003800000 */
[----:B------:R1:W-:Y:S01]  /*27a0*/  @!P5 STG.E.U8 desc[UR38][R6.64+0x10], R3 ;  /* 0x000010030600d986 */ /* 0x0003e2000c101126 */
[----:B------:R-:W-:Y:S05]  /*27b0*/  @P4 BRA `(.L_x_50) ;  /* 0x00000000000c4947 */ /* 0x000fea0003800000 */
[----:B------:R-:W1:Y:S02]  /*27c0*/  LDG.E.U8 R64, desc[UR38][R8.64+0x11] ;  /* 0x0000112608407981 */ /* 0x000e64000c1e1100 */
[----:B-1----:R-:W-:-:S05]  /*27d0*/  PRMT R3, R64, 0x8880, RZ ;  /* 0x0000888040037816 */ /* 0x002fca00000000ff */
[----:B------:R-:W-:-:S07]  /*27e0*/  IMAD R14, R3, R56, RZ ;  /* 0x00000038030e7224 */ /* 0x000fce00078e02ff */
.L_x_50:
[----:B------:R-:W-:Y:S05]  /*27f0*/  BSYNC B1 ;  /* 0x0000000000017941 */ /* 0x000fea0003800000 */
.L_x_49:
        /* <DEDUP_REMOVED lines=13> */
.L_x_52:
[----:B------:R-:W-:Y:S05]  /*28d0*/  BSYNC B1 ;  /* 0x0000000000017941 */ /* 0x000fea0003800000 */
.L_x_51:
[----:B-1----:R-:W-:Y:S01]  /*28e0*/  @!P3 IMAD R3, R34, R19, R14 ;  /* 0x000000132203b224 */ /* 0x002fe200078e020e */
[----:B------:R-:W-:Y:S04]  /*28f0*/  BSSY B1, `(.L_x_53) ;  /* 0x0000006000017945 */ /* 0x000fe80003800000 */
[----:B------:R1:W-:Y:S01]  /*2900*/  @!P3 STG.E.U8 desc[UR38][R4.64+0x10], R3 ;  /* 0x000010030400b986 */ /* 0x0003e2000c101126 */
[----:B------:R-:W-:Y:S05]  /*2910*/  @P2 BRA `(.L_x_54) ;  /* 0x00000000000c2947 */ /* 0x000fea0003800000 */
[----:B------:R-:W1:Y:S02]  /*2920*/  LDG.E.U8 R64, desc[UR38][R10.64+0x11] ;  /* 0x000011260a407981 */ /* 0x000e64000c1e1100 */
[----:B-1----:R-:W-:-:S05]  /*2930*/  PRMT R3, R64, 0x8880, RZ ;  /* 0x0000888040037816 */ /* 0x002fca00000000ff */
[----:B------:R-:W-:-:S07]  /*2940*/  IMAD R14, R3, R56, RZ ;  /* 0x00000038030e7224 */ /* 0x000fce00078e02ff */
.L_x_54:
[----:B------:R-:W-:Y:S05]  /*2950*/  BSYNC B1 ;  /* 0x0000000000017941 */ /* 0x000fea0003800000 */
.L_x_53:
[----:B------:R-:W-:Y:S01]  /*2960*/  @!P2 IMAD R35, R35, R19, R14 ;  /* 0x000000132323a224 */ /* 0x000fe200078e020e */
[----:B------:R-:W-:Y:S04]  /*2970*/  BSSY B1, `(.L_x_55) ;  /* 0x0000006000017945 */ /* 0x000fe80003800000 */
[----:B------:R0:W-:Y:S01]  /*2980*/  @!P2 STG.E.U8 desc[UR38][R4.64+0x11], R35 ;  /* 0x000011230400a986 */ /* 0x0001e2000c101126 */
[----:B------:R-:W-:Y:S05]  /*2990*/  @P5 BRA `(.L_x_56) ;  /* 0x00000000000c5947 */ /* 0x000fea0003800000 */
[----:B------:R-:W1:Y:S02]  /*29a0*/  LDG.E.U8 R64, desc[UR38][R8.64+0x18] ;  /* 0x0000182608407981 */ /* 0x000e64000c1e1100 */
[----:B-1----:R-:W-:-:S05]  /*29b0*/  PRMT R3, R64, 0x8880, RZ ;  /* 0x0000888040037816 */ /* 0x002fca00000000ff */
[----:B------:R-:W-:-:S07]  /*29c0*/  IMAD R14, R3, R56, RZ ;  /* 0x00000038030e7224 */ /* 0x000fce00078e02ff */
.L_x_56:
[----:B------:R-:W-:Y:S05]  /*29d0*/  BSYNC B1 ;  /* 0x0000000000017941 */ /* 0x000fea0003800000 */
.L_x_55:
[----:B-1----:R-:W-:Y:S01]  /*29e0*/  @!P5 IMAD R3, R36, R19, R14 ;  /* 0x000000132403d224 */ /* 0x002fe200078e020e */
[----:B------:R-:W-:Y:S04]  /*29f0*/  BSSY B1, `(.L_x_57) ;  /* 0x0000006000017945 */ /* 0x000fe80003800000 */
[----:B------:R1:W-:Y:S01]  /*2a00*/  @!P5 STG.E.U8 desc[UR38][R6.64+0x18], R3 ;  /* 0x000018030600d986 */ /* 0x0003e2000c101126 */
[----:B------:R-:W-:Y:S05]  /*2a10*/  @P4 BRA `(.L_x_58) ;  /* 0x00000000000c4947 */ /* 0x000fea0003800000 */
[----:B------:R-:W1:Y:S02]  /*2a20*/  LDG.E.U8 R64, desc[UR38][R8.64+0x19] ;  /* 0x0000192608407981 */ /* 0x000e64000c1e1100 */
[----:B-1----:R-:W-:-:S05]  /*2a30*/  PRMT R3, R64, 0x8880, RZ ;  /* 0x0000888040037816 */ /* 0x002fca00000000ff */
[----:B------:R-:W-:-:S07]  /*2a40*/  IMAD R14, R3, R56, RZ ;  /* 0x00000038030e7224 */ /* 0x000fce00078e02ff */
.L_x_58:
[----:B------:R-:W-:Y:S05]  /*2a50*/  BSYNC B1 ;  /* 0x0000000000017941 */ /* 0x000fea0003800000 */
.L_x_57:
        /* <DEDUP_REMOVED lines=13> */
.L_x_60:
[----:B------:R-:W-:Y:S05]  /*2b30*/  BSYNC B1 ;  /* 0x0000000000017941 */ /* 0x000fea0003800000 */
.L_x_59:
[----:B-1----:R-:W-:Y:S01]  /*2b40*/  @!P1 IMAD R3, R38, R19, R14 ;  /* 0x0000001326039224 */ /* 0x002fe200078e020e */
[----:B------:R-:W-:Y:S04]  /*2b50*/  BSSY B1, `(.L_x_61) ;  /* 0x0000006000017945 */ /* 0x000fe80003800000 */
[----:B------:R1:W-:Y:S01]  /*2b60*/  @!P1 STG.E.U8 desc[UR38][R4.64+0x18], R3 ;  /* 0x0000180304009986 */ /* 0x0003e2000c101126 */
[----:B------:R-:W-:Y:S05]  /*2b70*/  @P4 BRA `(.L_x_62) ;  /* 0x00000000000c4947 */ /* 0x000fea0003800000 */
[----:B------:R-:W1:Y:S02]  /*2b80*/  LDG.E.U8 R64, desc[UR38][R10.64+0x19] ;  /* 0x000019260a407981 */ /* 0x000e64000c1e1100 */
[----:B-1----:R-:W-:-:S05]  /*2b90*/  PRMT R3, R64, 0x8880, RZ ;  /* 0x0000888040037816 */ /* 0x002fca00000000ff */
[----:B------:R-:W-:-:S07]  /*2ba0*/  IMAD R14, R3, R56, RZ ;  /* 0x00000038030e7224 */ /* 0x000fce00078e02ff */
.L_x_62:
[----:B------:R-:W-:Y:S05]  /*2bb0*/  BSYNC B1 ;  /* 0x0000000000017941 */ /* 0x000fea0003800000 */
.L_x_61:
[----:B------:R-:W-:Y:S01]  /*2bc0*/  @!P4 IMAD R39, R39, R19, R14 ;  /* 0x000000132727c224 */ /* 0x000fe200078e020e */
[----:B------:R-:W-:Y:S04]  /*2bd0*/  BSSY B1, `(.L_x_63) ;  /* 0x0000006000017945 */ /* 0x000fe80003800000 */
[----:B------:R0:W-:Y:S01]  /*2be0*/  @!P4 STG.E.U8 desc[UR38][R4.64+0x19], R39 ;  /* 0x000019270400c986 */ /* 0x0001e2000c101126 */
[----:B------:R-:W-:Y:S05]  /*2bf0*/  @P5 BRA `(.L_x_64) ;  /* 0x00000000000c5947 */ /* 0x000fea0003800000 */
[----:B------:R-:W1:Y:S02]  /*2c00*/  LDG.E.U8 R64, desc[UR38][R8.64+0x20] ;  /* 0x0000202608407981 */ /* 0x000e64000c1e1100 */
[----:B-1----:R-:W-:-:S05]  /*2c10*/  PRMT R3, R64, 0x8880, RZ ;  /* 0x0000888040037816 */ /* 0x002fca00000000ff */
[----:B------:R-:W-:-:S07]  /*2c20*/  IMAD R14, R3, R56, RZ ;  /* 0x00000038030e7224 */ /* 0x000fce00078e02ff */
.L_x_64:
[----:B------:R-:W-:Y:S05]  /*2c30*/  BSYNC B1 ;  /* 0x0000000000017941 */ /* 0x000fea0003800000 */
.L_x_63:
[----:B-1----:R-:W-:Y:S01]  /*2c40*/  @!P5 IMAD R3, R40, R19, R14 ;  /* 0x000000132803d224 */ /* 0x002fe200078e020e */
[----:B------:R-:W-:Y:S04]  /*2c50*/  BSSY B1, `(.L_x_65) ;  /* 0x0000006000017945 */ /* 0x000fe80003800000 */
[----:B------:R1:W-:Y:S01]  /*2c60*/  @!P5 STG.E.U8 desc[UR38][R6.64+0x20], R3 ;  /* 0x000020030600d986 */ /* 0x0003e2000c101126 */
[----:B------:R-:W-:Y:S05]  /*2c70*/  @P0 BRA `(.L_x_66) ;  /* 0x00000000000c0947 */ /* 0x000fea0003800000 */
[----:B------:R-:W1:Y:S02]  /*2c80*/  LDG.E.U8 R64, desc[UR38][R8.64+0x21] ;  /* 0x0000212608407981 */ /* 0x000e64000c1e1100 */
[----:B-1----:R-:W-:-:S05]  /*2c90*/  PRMT R3, R64, 0x8880, RZ ;  /* 0x0000888040037816 */ /* 0x002fca00000000ff */
[----:B------:R-:W-:-:S07]  /*2ca0*/  IMAD R14, R3, R56, RZ ;  /* 0x00000038030e7224 */ /* 0x000fce00078e02ff */
.L_x_66:
[----:B------:R-:W-:Y:S05]  /*2cb0*/  BSYNC B1 ;  /* 0x0000000000017941 */ /* 0x000fea0003800000 */
.L_x_65:
        /* <DEDUP_REMOVED lines=13> */
.L_x_68:
[----:B------:R-:W-:Y:S05]  /*2d90*/  BSYNC B1 ;  /* 0x0000000000017941 */ /* 0x000fea0003800000 */
.L_x_67:
[----:B-1----:R-:W-:Y:S01]  /*2da0*/  @!P3 IMAD R3, R42, R19, R14 ;  /* 0x000000132a03b224 */ /* 0x002fe200078e020e */
[----:B------:R-:W-:Y:S04]  /*2db0*/  BSSY B1, `(.L_x_69) ;  /* 0x0000006000017945 */ /* 0x000fe80003800000 */
[----:B------:R1:W-:Y:S01]  /*2dc0*/  @!P3 STG.E.U8 desc[UR38][R4.64+0x20], R3 ;  /* 0x000020030400b986 */ /* 0x0003e2000c101126 */
[----:B------:R-:W-:Y:S05]  /*2dd0*/  @P2 BRA `(.L_x_70) ;  /* 0x00000000000c2947 */ /* 0x000fea0003800000 */
[----:B------:R-:W1:Y:S02]  /*2de0*/  LDG.E.U8 R64, desc[UR38][R10.64+0x21] ;  /* 0x000021260a407981 */ /* 0x000e64000c1e1100 */
[----:B-1----:R-:W-:-:S05]  /*2df0*/  PRMT R3, R64, 0x8880, RZ ;  /* 0x0000888040037816 */ /* 0x002fca00000000ff */
[----:B------:R-:W-:-:S07]  /*2e00*/  IMAD R14, R3, R56, RZ ;  /* 0x00000038030e7224 */ /* 0x000fce00078e02ff */
.L_x_70:
[----:B------:R-:W-:Y:S05]  /*2e10*/  BSYNC B1 ;  /* 0x0000000000017941 */ /* 0x000fea0003800000 */
.L_x_69:
[----:B------:R-:W-:Y:S01]  /*2e20*/  @!P2 IMAD R43, R43, R19, R14 ;  /* 0x000000132b2ba224 */ /* 0x000fe200078e020e */
[----:B------:R-:W-:Y:S04]  /*2e30*/  BSSY B1, `(.L_x_71) ;  /* 0x0000006000017945 */ /* 0x000fe80003800000 */
[----:B------:R0:W-:Y:S01]  /*2e40*/  @!P2 STG.E.U8 desc[UR38][R4.64+0x21], R43 ;  /* 0x0000212b0400a986 */ /* 0x0001e2000c101126 */
[----:B------:R-:W-:Y:S05]  /*2e50*/  @P0 BRA `(.L_x_72) ;  /* 0x00000000000c0947 */ /* 0x000fea0003800000 */
[----:B------:R-:W1:Y:S02]  /*2e60*/  LDG.E.U8 R64, desc[UR38][R8.64+0x28] ;  /* 0x0000282608407981 */ /* 0x000e64000c1e1100 */
[----:B-1----:R-:W-:-:S05]  /*2e70*/  PRMT R3, R64, 0x8880, RZ ;  /* 0x0000888040037816 */ /* 0x002fca00000000ff */
[----:B------:R-:W-:-:S07]  /*2e80*/  IMAD R14, R3, R56, RZ ;  /* 0x00000038030e7224 */ /* 0x000fce00078e02ff */
.L_x_72:
[----:B------:R-:W-:Y:S05]  /*2e90*/  BSYNC B1 ;  /* 0x0000000000017941 */ /* 0x000fea0003800000 */
.L_x_71:
[----:B-1----:R-:W-:Y:S01]  /*2ea0*/  @!P0 IMAD R3, R44, R19, R14 ;  /* 0x000000132c038224 */ /* 0x002fe200078e020e */
[----:B------:R-:W-:Y:S04]  /*2eb0*/  BSSY B1, `(.L_x_73) ;  /* 0x0000006000017945 */ /* 0x000fe80003800000 */
[----:B------:R1:W-:Y:S01]  /*2ec0*/  @!P0 STG.E.U8 desc[UR38][R6.64+0x28], R3 ;  /* 0x0000280306008986 */ /* 0x0003e2000c101126 */
[----:B------:R-:W-:Y:S05]  /*2ed0*/  @P5 BRA `(.L_x_74) ;  /* 0x00000000000c5947 */ /* 0x000fea0003800000 */
[----:B------:R-:W1:Y:S02]  /*2ee0*/  LDG.E.U8 R64, desc[UR38][R8.64+0x29] ;  /* 0x0000292608407981 */ /* 0x000e64000c1e1100 */
[----:B-1----:R-:W-:-:S05]  /*2ef0*/  PRMT R3, R64, 0x8880, RZ ;  /* 0x0000888040037816 */ /* 0x002fca00000000ff */
[----:B------:R-:W-:-:S07]  /*2f00*/  IMAD R14, R3, R56, RZ ;  /* 0x00000038030e7224 */ /* 0x000fce00078e02ff */
.L_x_74:
[----:B------:R-:W-:Y:S05]  /*2f10*/  BSYNC B1 ;  /* 0x0000000000017941 */ /* 0x000fea0003800000 */
.L_x_73:
        /* <DEDUP_REMOVED lines=13> */
.L_x_76:
[----:B------:R-:W-:Y:S05]  /*2ff0*/  BSYNC B1 ;  /* 0x0000000000017941 */ /* 0x000fea0003800000 */
.L_x_75:
[----:B-1----:R-:W-:Y:S01]  /*3000*/  @!P4 IMAD R3, R46, R19, R14 ;  /* 0x000000132e03c224 */ /* 0x002fe200078e020e */
[----:B------:R-:W-:Y:S04]  /*3010*/  BSSY B1, `(.L_x_77) ;  /* 0x0000006000017945 */ /* 0x000fe80003800000 */
[----:B------:R1:W-:Y:S01]  /*3020*/  @!P4 STG.E.U8 desc[UR38][R4.64+0x28], R3 ;  /* 0x000028030400c986 */ /* 0x0003e2000c101126 */
[----:B------:R-:W-:Y:S05]  /*3030*/  @P1 BRA `(.L_x_78) ;  /* 0x00000000000c1947 */ /* 0x000fea0003800000 */
[----:B------:R-:W1:Y:S02]  /*3040*/  LDG.E.U8 R64, desc[UR38][R10.64+0x29] ;  /* 0x000029260a407981 */ /* 0x000e64000c1e1100 */
[----:B-1----:R-:W-:-:S05]  /*3050*/  PRMT R3, R64, 0x8880, RZ ;  /* 0x0000888040037816 */ /* 0x002fca00000000ff */
[----:B------:R-:W-:-:S07]  /*3060*/  IMAD R14, R3, R56, RZ ;  /* 0x00000038030e7224 */ /* 0x000fce00078e02ff */
.L_x_78:
[----:B------:R-:W-:Y:S05]  /*3070*/  BSYNC B1 ;  /* 0x0000000000017941 */ /* 0x000fea0003800000 */
.L_x_77:
[----:B------:R-:W-:Y:S01]  /*3080*/  @!P1 IMAD R47, R47, R19, R14 ;  /* 0x000000132f2f9224 */ /* 0x000fe200078e020e */
[----:B------:R-:W-:Y:S04]  /*3090*/  BSSY B1, `(.L_x_79) ;  /* 0x0000006000017945 */ /* 0x000fe80003800000 */
[----:B------:R0:W-:Y:S01]  /*30a0*/  @!P1 STG.E.U8 desc[UR38][R4.64+0x29], R47 ;  /* 0x0000292f04009986 */ /* 0x0001e2000c101126 */
[----:B------:R-:W-:Y:S05]  /*30b0*/  @P3 BRA `(.L_x_80) ;  /* 0x00000000000c3947 */ /* 0x000fea0003800000 */
[----:B------:R-:W1:Y:S02]  /*30c0*/  LDG.E.U8 R64, desc[UR38][R8.64+0x30] ;  /* 0x0000302608407981 */ /* 0x000e64000c1e1100 */
[----:B-1----:R-:W-:-:S05]  /*30d0*/  PRMT R3, R64, 0x8880, RZ ;  /* 0x0000888040037816 */ /* 0x002fca00000000ff */
[----:B------:R-:W-:-:S07]  /*30e0*/  IMAD R14, R3, R56, RZ ;  /* 0x00000038030e7224 */ /* 0x000fce00078e02ff */
.L_x_80:
[----:B------:R-:W-:Y:S05]  /*30f0*/  BSYNC B1 ;  /* 0x0000000000017941 */ /* 0x000fea0003800000 */
.L_x_79:
[----:B-1----:R-:W-:Y:S01]  /*3100*/  @!P3 IMAD R3, R48, R19, R14 ;  /* 0x000000133003b224 */ /* 0x002fe200078e020e */
[----:B------:R-:W-:Y:S04]  /*3110*/  BSSY B1, `(.L_x_81) ;  /* 0x0000006000017945 */ /* 0x000fe80003800000 */
[----:B------:R1:W-:Y:S01]  /*3120*/  @!P3 STG.E.U8 desc[UR38][R6.64+0x30], R3 ;  /* 0x000030030600b986 */ /* 0x0003e2000c101126 */
[----:B------:R-:W-:Y:S05]  /*3130*/  @P5 BRA `(.L_x_82) ;  /* 0x00000000000c5947 */ /* 0x000fea0003800000 */
[----:B------:R-:W1:Y:S02]  /*3140*/  LDG.E.U8 R64, desc[UR38][R8.64+0x31] ;  /* 0x0000312608407981 */ /* 0x000e64000c1e1100 */
[----:B-1----:R-:W-:-:S05]  /*3150*/  PRMT R3, R64, 0x8880, RZ ;  /* 0x0000888040037816 */ /* 0x002fca00000000ff */
[----:B------:R-:W-:-:S07]  /*3160*/  IMAD R14, R3, R56, RZ ;  /* 0x00000038030e7224 */ /* 0x000fce00078e02ff */
.L_x_82:
[----:B------:R-:W-:Y:S05]  /*3170*/  BSYNC B1 ;  /* 0x0000000000017941 */ /* 0x000fea0003800000 */
.L_x_81:
        /* <DEDUP_REMOVED lines=9> */
[----:B------:R-:W-:Y:S01]  /*3210*/  ISETP.LT.OR P3, PT, R70, 0x9, !P3 ;  /* 0x000000094600780c */ /* 0x000fe20005f61670 */
[----:B------:R-:W-:-:S12]  /*3220*/  @P2 BRA `(.L_x_84) ;  /* 0x00000000000c2947 */ /* 0x000fd80003800000 */
[----:B------:R-:W1:Y:S02]  /*3230*/  LDG.E.U8 R64, desc[UR38][R10.64+0x30] ;  /* 0x000030260a407981 */ /* 0x000e64000c1e1100 */
[----:B-1----:R-:W-:-:S05]  /*3240*/  PRMT R3, R64, 0x8880, RZ ;  /* 0x0000888040037816 */ /* 0x002fca00000000ff */
[----:B------:R-:W-:-:S07]  /*3250*/  IMAD R14, R3, R56, RZ ;  /* 0x00000038030e7224 */ /* 0x000fce00078e02ff */
.L_x_84:
[----:B------:R-:W-:Y:S05]  /*3260*/  BSYNC B1 ;  /* 0x0000000000017941 */ /* 0x000fea0003800000 */
.L_x_83:
[----:B-1----:R-:W-:Y:S01]  /*3270*/  @!P2 IMAD R3, R50, R19, R14 ;  /* 0x000000133203a224 */ /* 0x002fe200078e020e */
[----:B------:R-:W-:Y:S04]  /*3280*/  BSSY B1, `(.L_x_85) ;  /* 0x0000006000017945 */ /* 0x000fe80003800000 */
[----:B------:R1:W-:Y:S01]  /*3290*/  @!P2 STG.E.U8 desc[UR38][R4.64+0x30], R3 ;  /* 0x000030030400a986 */ /* 0x0003e2000c101126 */
[----:B------:R-:W-:Y:S05]  /*32a0*/  @P0 BRA `(.L_x_86) ;  /* 0x00000000000c0947 */ /* 0x000fea0003800000 */
[----:B------:R-:W1:Y:S02]  /*32b0*/  LDG.E.U8 R64, desc[UR38][R10.64+0x31] ;  /* 0x000031260a407981 */ /* 0x000e64000c1e1100 */
[----:B-1----:R-:W-:-:S05]  /*32c0*/  PRMT R3, R64, 0x8880, RZ ;  /* 0x0000888040037816 */ /* 0x002fca00000000ff */
[----:B------:R-:W-:-:S07]  /*32d0*/  IMAD R14, R3, R56, RZ ;  /* 0x00000038030e7224 */ /* 0x000fce00078e02ff */
.L_x_86:
[----:B------:R-:W-:Y:S05]  /*32e0*/  BSYNC B1 ;  /* 0x0000000000017941 */ /* 0x000fea0003800000 */
.L_x_85:
[----:B------:R-:W-:Y:S01]  /*32f0*/  @!P0 IMAD R51, R51, R19, R14 ;  /* 0x0000001333338224 */ /* 0x000fe200078e020e */
[----:B------:R-:W-:Y:S04]  /*3300*/  BSSY B1, `(.L_x_87) ;  /* 0x0000006000017945 */ /* 0x000fe80003800000 */
[----:B------:R0:W-:Y:S01]  /*3310*/  @!P0 STG.E.U8 desc[UR38][R4.64+0x31], R51 ;  /* 0x0000313304008986 */ /* 0x0001e2000c101126 */
[----:B------:R-:W-:Y:S05]  /*3320*/  @P5 BRA `(.L_x_88) ;  /* 0x00000000000c5947 */ /* 0x000fea0003800000 */
[----:B------:R-:W1:Y:S02]  /*3330*/  LDG.E.U8 R64, desc[UR38][R8.64+0x38] ;  /* 0x0000382608407981 */ /* 0x000e64000c1e1100 */
[----:B-1----:R-:W-:-:S05]  /*3340*/  PRMT R3, R64, 0x8880, RZ ;  /* 0x0000888040037816 */ /* 0x002fca00000000ff */
[----:B------:R-:W-:-:S07]  /*3350*/  IMAD R14, R3, R56, RZ ;  /* 0x00000038030e7224 */ /* 0x000fce00078e02ff */
.L_x_88:
[----:B------:R-:W-:Y:S05]  /*3360*/  BSYNC B1 ;  /* 0x0000000000017941 */ /* 0x000fea0003800000 */
.L_x_87:
[----:B-1----:R-:W-:Y:S01]  /*3370*/  @!P5 IMAD R3, R52, R19, R14 ;  /* 0x000000133403d224 */ /* 0x002fe200078e020e */
[----:B------:R-:W-:Y:S04]  /*3380*/  BSSY B1, `(.L_x_89) ;  /* 0x0000006000017945 */ /* 0x000fe80003800000 */
[----:B------:R1:W-:Y:S01]  /*3390*/  @!P5 STG.E.U8 desc[UR38][R6.64+0x38], R3 ;  /* 0x000038030600d986 */ /* 0x0003e2000c101126 */
[----:B------:R-:W-:Y:S05]  /*33a0*/  @P4 BRA `(.L_x_90) ;  /* 0x00000000000c4947 */ /* 0x000fea0003800000 */
[----:B------:R-:W1:Y:S02]  /*33b0*/  LDG.E.U8 R64, desc[UR38][R8.64+0x39] ;  /* 0x0000392608407981 */ /* 0x000e64000c1e1100 */
[----:B-1----:R-:W-:-:S05]  /*33c0*/  PRMT R3, R64, 0x8880, RZ ;  /* 0x0000888040037816 */ /* 0x002fca00000000ff */
[----:B------:R-:W-:-:S07]  /*33d0*/  IMAD R14, R3, R56, RZ ;  /* 0x00000038030e7224 */ /* 0x000fce00078e02ff */
.L_x_90:
[----:B------:R-:W-:Y:S05]  /*33e0*/  BSYNC B1 ;  /* 0x0000000000017941 */ /* 0x000fea0003800000 */
.L_x_89:
[----:B------:R-:W-:Y:S01]  /*33f0*/  @!P4 IMAD R53, R53, R19, R14 ;  /* 0x000000133535c224 */ /* 0x000fe200078e020e */
[----:B------:R-:W-:Y:S04]  /*3400*/  BSSY B1, `(.L_x_91) ;  /* 0x0000006000017945 */ /* 0x000fe80003800000 */
[----:B------:R0:W-:Y:S01]  /*3410*/  @!P4 STG.E.U8 desc[UR38][R6.64+0x39], R53 ;  /* 0x000039350600c986 */ /* 0x0001e2000c101126 */
[----:B------:R-:W-:Y:S05]  /*3420*/  @P3 BRA `(.L_x_92) ;  /* 0x00000000000c3947 */ /* 0x000fea0003800000 */
[----:B------:R-:W1:Y:S02]  /*3430*/  LDG.E.U8 R64, desc[UR38][R10.64+0x38] ;  /* 0x000038260a407981 */ /* 0x000e64000c1e1100 */
[----:B-1----:R-:W-:-:S05]  /*3440*/  PRMT R3, R64, 0x8880, RZ ;  /* 0x0000888040037816 */ /* 0x002fca00000000ff */
[----:B------:R-:W-:-:S07]  /*3450*/  IMAD R14, R3, R56, RZ ;  /* 0x00000038030e7224 */ /* 0x000fce00078e02ff */
.L_x_92:
[----:B------:R-:W-:Y:S05]  /*3460*/  BSYNC B1 ;  /* 0x0000000000017941 */ /* 0x000fea0003800000 */
.L_x_91:
[----:B-1----:R-:W-:Y:S01]  /*3470*/  @!P3 IMAD R3, R54, R19, R14 ;  /* 0x000000133603b224 */ /* 0x002fe200078e020e */
[----:B------:R-:W-:Y:S01]  /*3480*/  ISETP.LT.OR P1, PT, R70, 0x9, !P1 ;  /* 0x000000094600780c */ /* 0x000fe20004f21670 */
[----:B------:R-:W-:Y:S03]  /*3490*/  BSSY B1, `(.L_x_93) ;  /* 0x0000006000017945 */ /* 0x000fe60003800000 */
[----:B------:R1:W-:Y:S09]  /*34a0*/  @!P3 STG.E.U8 desc[UR38][R4.64+0x38], R3 ;  /* 0x000038030400b986 */ /* 0x0003f2000c101126 */
[----:B------:R-:W-:Y:S05]  /*34b0*/  @P1 BRA `(.L_x_94) ;  /* 0x00000000000c1947 */ /* 0x000fea0003800000 */
[----:B------:R-:W1:Y:S02]  /*34c0*/  LDG.E.U8 R64, desc[UR38][R10.64+0x39] ;  /* 0x000039260a407981 */ /* 0x000e64000c1e1100 */
[----:B-1----:R-:W-:-:S05]  /*34d0*/  PRMT R3, R64, 0x8880, RZ ;  /* 0x0000888040037816 */ /* 0x002fca00000000ff */
[----:B------:R-:W-:-:S07]  /*34e0*/  IMAD R14, R3, R56, RZ ;  /* 0x00000038030e7224 */ /* 0x000fce00078e02ff */
.L_x_94:
[----:B------:R-:W-:Y:S05]  /*34f0*/  BSYNC B1 ;  /* 0x0000000000017941 */ /* 0x000fea0003800000 */
.L_x_93:
[----:B------:R-:W-:Y:S01]  /*3500*/  IMAD R55, R55, R19, R14 ;  /* 0x0000001337377224 */ /* 0x000fe200078e020e */
[----:B------:R-:W-:Y:S06]  /*3510*/  @P1 BRA `(.L_x_95) ;  /* 0x0000000400c81947 */ /* 0x000fec0003800000 */
[----:B------:R0:W-:Y:S01]  /*3520*/  STG.E.U8 desc[UR38][R4.64+0x39], R55 ;  /* 0x0000393704007986 */ /* 0x0001e2000c101126 */
[----:B------:R-:W-:Y:S05]  /*3530*/  BRA `(.L_x_95) ;  /* 0x0000000400c07947 */ /* 0x000fea0003800000 */
.L_x_30:
[C---:B------:R-:W-:Y:S02]  /*3540*/  ISETP.GE.AND P1, PT, R71.reuse, 0x1, PT ;  /* 0x000000014700780c */ /* 0x040fe40003f26270 */
[----:B------:R-:W-:Y:S02]  /*3550*/  ISETP.GE.AND P0, PT, R71, 0x2, PT ;  /* 0x000000024700780c */ /* 0x000fe40003f06270 */
[C---:B------:R-:W-:Y:S02]  /*3560*/  ISETP.LT.OR P4, PT, R70.reuse, 0x1, !P1 ;  /* 0x000000014600780c */ /* 0x040fe40004f81670 */
[C---:B------:R-:W-:Y:S02]  /*3570*/  ISETP.LT.OR P5, PT, R70.reuse, 0x1, !P0 ;  /* 0x000000014600780c */ /* 0x040fe400047a1670 */
[C---:B------:R-:W-:Y:S02]  /*3580*/  ISETP.LT.OR P1, PT, R70.reuse, 0x9, !P1 ;  /* 0x000000094600780c */ /* 0x040fe40004f21670 */
[----:B------:R-:W-:-:S02]  /*3590*/  ISETP.LT.OR P0, PT, R70, 0x9, !P0 ;  /* 0x000000094600780c */ /* 0x000fc40004701670 */
[C---:B------:R-:W-:Y:S02]  /*35a0*/  ISETP.GE.AND P3, PT, R71.reuse, 0x9, PT ;  /* 0x000000094700780c */ /* 0x040fe40003f66270 */
[----:B------:R-:W-:-:S03]  /*35b0*/  ISETP.GE.AND P2, PT, R71, 0xa, PT ;  /* 0x0000000a4700780c */ /* 0x000fc60003f46270 */
[-C--:B------:R-:W-:Y:S02]  /*35c0*/  @!P4 IMAD R3, R24, R19.reuse, RZ ;  /* 0x000000131803c224 */ /* 0x080fe400078e02ff */
[-C--:B------:R-:W-:Y:S02]  /*35d0*/  @!P5 IMAD R25, R25, R19.reuse, RZ ;  /* 0x000000131919d224 */ /* 0x080fe400078e02ff */
[-C--:B------:R-:W-:Y:S01]  /*35e0*/  @!P1 IMAD R9, R26, R19.reuse, RZ ;  /* 0x000000131a099224 */ /* 0x080fe200078e02ff */
[----:B------:R0:W-:Y:S01]  /*35f0*/  @!P4 STG.E.U8 desc[UR38][R6.64], R3 ;  /* 0x000000030600c986 */ /* 0x0001e2000c101126 */
[C---:B------:R-:W-:Y:S01]  /*3600*/  ISETP.LT.OR P4, PT, R70.reuse, 0x1, !P3 ;  /* 0x000000014600780c */ /* 0x040fe20005f81670 */
[----:B------:R-:W-:Y:S02]  /*3610*/  @!P0 IMAD R27, R27, R19, RZ ;  /* 0x000000131b1b8224 */ /* 0x000fe400078e02ff */
[----:B------:R-:W-:Y:S01]  /*3620*/  @!P5 STG.E.U8 desc[UR38][R6.64+0x1], R25 ;  /* 0x000001190600d986 */ /* 0x000fe2000c101126 */
[----:B------:R-:W-:-:S02]  /*3630*/  ISETP.LT.OR P5, PT, R70, 0x1, !P2 ;  /* 0x000000014600780c */ /* 0x000fc400057a1670 */
[C---:B------:R-:W-:Y:S01]  /*3640*/  ISETP.LT.OR P2, PT, R70.reuse, 0x9, !P2 ;  /* 0x000000094600780c */ /* 0x040fe20005741670 */
[----:B------:R1:W-:Y:S01]  /*3650*/  @!P1 STG.E.U8 desc[UR38][R4.64], R9 ;  /* 0x0000000904009986 */ /* 0x0003e2000c101126 */
[----:B------:R-:W-:Y:S02]  /*3660*/  ISETP.LT.OR P1, PT, R70, 0x9, !P3 ;  /* 0x000000094600780c */ /* 0x000fe40005f21670 */
[C---:B------:R-:W-:Y:S01]  /*3670*/  ISETP.GE.AND P3, PT, R71.reuse, 0x11, PT ;  /* 0x000000114700780c */ /* 0x040fe20003f66270 */
[----:B------:R-:W-:Y:S01]  /*3680*/  @!P0 STG.E.U8 desc[UR38][R4.64+0x1], R27 ;  /* 0x0000011b04008986 */ /* 0x000fe2000c101126 */
[----:B------:R-:W-:Y:S01]  /*3690*/  ISETP.GE.AND P0, PT, R71, 0x12, PT ;  /* 0x000000124700780c */ /* 0x000fe20003f06270 */
[----:B------:R-:W-:-:S04]  /*36a0*/  @!P4 IMAD R11, R28, R19, RZ ;  /* 0x000000131c0bc224 */ /* 0x000fc800078e02ff */
[-C--:B------:R-:W-:Y:S01]  /*36b0*/  @!P5 IMAD R29, R29, R19.reuse, RZ ;  /* 0x000000131d1dd224 */ /* 0x080fe200078e02ff */
[----:B------:R-:W-:Y:S01]  /*36c0*/  @!P4 STG.E.U8 desc[UR38][R6.64+0x8], R11 ;  /* 0x0000080b0600c986 */ /* 0x000fe2000c101126 */
[C---:B------:R-:W-:Y:S01]  /*36d0*/  ISETP.LT.OR P4, PT, R70.reuse, 0x1, !P3 ;  /* 0x000000014600780c */ /* 0x040fe20005f81670 */
[-C--:B------:R-:W-:Y:S02]  /*36e0*/  @!P2 IMAD R31, R31, R19.reuse, RZ ;  /* 0x000000131f1fa224 */ /* 0x080fe400078e02ff */
[----:B------:R-:W-:Y:S01]  /*36f0*/  @!P5 STG.E.U8 desc[UR38][R6.64+0x9], R29 ;  /* 0x0000091d0600d986 */ /* 0x000fe2000c101126 */
[----:B------:R-:W-:Y:S01]  /*3700*/  ISETP.LT.OR P5, PT, R70, 0x1, !P0 ;  /* 0x000000014600780c */ /* 0x000fe200047a1670 */
[----:B0-----:R-:W-:Y:S01]  /*3710*/  @!P1 IMAD R3, R30, R19, RZ ;  /* 0x000000131e039224 */ /* 0x001fe200078e02ff */
[----:B------:R-:W-:Y:S01]  /*3720*/  ISETP.LT.OR P0, PT, R70, 0x9, !P0 ;  /* 0x000000094600780c */ /* 0x000fe20004701670 */
[----:B------:R-:W-:Y:S01]  /*3730*/  @!P2 STG.E.U8 desc[UR38][R4.64+0x9], R31 ;  /* 0x0000091f0400a986 */ /* 0x000fe2000c101126 */
[----:B------:R-:W-:-:S03]  /*3740*/  ISETP.GE.AND P2, PT, R71, 0x19, PT ;  /* 0x000000194700780c */ /* 0x000fc60003f46270 */
[----:B------:R0:W-:Y:S01]  /*3750*/  @!P1 STG.E.U8 desc[UR38][R4.64+0x8], R3 ;  /* 0x0000080304009986 */ /* 0x0001e2000c101126 */
[----:B------:R-:W-:Y:S01]  /*3760*/  ISETP.LT.OR P1, PT, R70, 0x9, !P3 ;  /* 0x000000094600780c */ /* 0x000fe20005f21670 */
[----:B-1----:R-:W-:Y:S01]  /*3770*/  @!P4 IMAD R9, R32, R19, RZ ;  /* 0x000000132009c224 */ /* 0x002fe200078e02ff */
[----:B------:R-:W-:-:S03]  /*3780*/  ISETP.GE.AND P3, PT, R71, 0x1a, PT ;  /* 0x0000001a4700780c */ /* 0x000fc60003f66270 */
[-C--:B------:R-:W-:Y:S01]  /*3790*/  @!P5 IMAD R33, R33, R19.reuse, RZ ;  /* 0x000000132121d224 */ /* 0x080fe200078e02ff */
[----:B------:R-:W-:Y:S01]  /*37a0*/  @!P4 STG.E.U8 desc[UR38][R6.64+0x10], R9 ;  /* 0x000010090600c986 */ /* 0x000fe2000c101126 */
[C---:B------:R-:W-:Y:S01]  /*37b0*/  ISETP.LT.OR P4, PT, R70.reuse, 0x1, !P3 ;  /* 0x000000014600780c */ /* 0x040fe20005f81670 */
[-C--:B------:R-:W-:Y:S01]  /*37c0*/  @!P0 IMAD R35, R35, R19.reuse, RZ ;  /* 0x0000001323238224 */ /* 0x080fe200078e02ff */
[C---:B------:R-:W-:Y:S01]  /*37d0*/  ISETP.LT.OR P3, PT, R70.reuse, 0x9, !P3 ;  /* 0x000000094600780c */ /* 0x040fe20005f61670 */
[----:B------:R-:W-:Y:S01]  /*37e0*/  @!P5 STG.E.U8 desc[UR38][R6.64+0x11], R33 ;  /* 0x000011210600d986 */ /* 0x000fe2000c101126 */
[----:B------:R-:W-:Y:S02]  /*37f0*/  ISETP.LT.OR P5, PT, R70, 0x1, !P2 ;  /* 0x000000014600780c */ /* 0x000fe400057a1670 */
[----:B0-----:R-:W-:Y:S01]  /*3800*/  @!P1 IMAD R3, R34, R19, RZ ;  /* 0x0000001322039224 */ /* 0x001fe200078e02ff */
[----:B------:R-:W-:Y:S01]  /*3810*/  @!P0 STG.E.U8 desc[UR38][R4.64+0x11], R35 ;  /* 0x0000112304008986 */ /* 0x000fe2000c101126 */
[----:B------:R-:W-:-:S02]  /*3820*/  ISETP.LT.OR P2, PT, R70, 0x9, !P2 ;  /* 0x000000094600780c */ /* 0x000fc40005741670 */
[C---:B------:R-:W-:Y:S01]  /*3830*/  ISETP.GE.AND P0, PT, R71.reuse, 0x21, PT ;  /* 0x000000214700780c */ /* 0x040fe20003f06270 */
[----:B------:R0:W-:Y:S01]  /*3840*/  @!P1 STG.E.U8 desc[UR38][R4.64+0x10], R3 ;  /* 0x0000100304009986 */ /* 0x0001e2000c101126 */
[----:B------:R-:W-:Y:S01]  /*3850*/  ISETP.GE.AND P1, PT, R71, 0x22, PT ;  /* 0x000000224700780c */ /* 0x000fe20003f26270 */
[-C--:B------:R-:W-:Y:S02]  /*3860*/  @!P4 IMAD R37, R37, R19.reuse, RZ ;  /* 0x000000132525c224 */ /* 0x080fe400078e02ff */
[-C--:B------:R-:W-:Y:S02]  /*3870*/  @!P3 IMAD R39, R39, R19.reuse, RZ ;  /* 0x000000132727b224 */ /* 0x080fe400078e02ff */
[-C--:B------:R-:W-:Y:S01]  /*3880*/  @!P5 IMAD R11, R36, R19.reuse, RZ ;  /* 0x00000013240bd224 */ /* 0x080fe200078e02ff */
[----:B------:R-:W-:Y:S01]  /*3890*/  @!P4 STG.E.U8 desc[UR38][R6.64+0x19], R37 ;  /* 0x000019250600c986 */ /* 0x000fe2000c101126 */
[C---:B------:R-:W-:Y:S02]  /*38a0*/  ISETP.LT.OR P4, PT, R70.reuse, 0x1, !P0 ;  /* 0x000000014600780c */ /* 0x040fe40004781670 */
[C---:B------:R-:W-:Y:S01]  /*38b0*/  ISETP.LT.OR P0, PT, R70.reuse, 0x9, !P0 ;  /* 0x000000094600780c */ /* 0x040fe20004701670 */
[----:B------:R-:W-:Y:S01]  /*38c0*/  @!P5 STG.E.U8 desc[UR38][R6.64+0x18], R11 ;  /* 0x0000180b0600d986 */ /* 0x000fe2000c101126 */
[----:B------:R-:W-:Y:S01]  /*38d0*/  ISETP.LT.OR P5, PT, R70, 0x1, !P1 ;  /* 0x000000014600780c */ /* 0x000fe20004fa1670 */
[----:B0-----:R-:W-:Y:S01]  /*38e0*/  @!P2 IMAD R3, R38, R19, RZ ;  /* 0x000000132603a224 */ /* 0x001fe200078e02ff */
[----:B------:R-:W-:Y:S01]  /*38f0*/  ISETP.LT.OR P1, PT, R70, 0x9, !P1 ;  /* 0x000000094600780c */ /* 0x000fe20004f21670 */
[----:B------:R-:W-:Y:S01]  /*3900*/  @!P3 STG.E.U8 desc[UR38][R4.64+0x19], R39 ;  /* 0x000019270400b986 */ /* 0x000fe2000c101126 */
[----:B------:R-:W-:-:S03]  /*3910*/  ISETP.GE.AND P3, PT, R71, 0x29, PT ;  /* 0x000000294700780c */ /* 0x000fc60003f66270 */
[----:B------:R0:W-:Y:S01]  /*3920*/  @!P2 STG.E.U8 desc[UR38][R4.64+0x18], R3 ;  /* 0x000018030400a986 */ /* 0x0001e2000c101126 */
[----:B------:R-:W-:Y:S01]  /*3930*/  ISETP.GE.AND P2, PT, R71, 0x2a, PT ;  /* 0x0000002a4700780c */ /* 0x000fe20003f46270 */
[----:B------:R-:W-:-:S04]  /*3940*/  @!P4 IMAD R9, R40, R19, RZ ;  /* 0x000000132809c224 */ /* 0x000fc800078e02ff */
[-C--:B------:R-:W-:Y:S01]  /*3950*/  @!P5 IMAD R41, R41, R19.reuse, RZ ;  /* 0x000000132929d224 */ /* 0x080fe200078e02ff */
[----:B------:R-:W-:Y:S01]  /*3960*/  @!P4 STG.E.U8 desc[UR38][R6.64+0x20], R9 ;  /* 0x000020090600c986 */ /* 0x000fe2000c101126 */
[C---:B------:R-:W-:Y:S01]  /*3970*/  ISETP.LT.OR P4, PT, R70.reuse, 0x1, !P3 ;  /* 0x000000014600780c */ /* 0x040fe20005f81670 */
[-C--:B------:R-:W-:Y:S01]  /*3980*/  @!P1 IMAD R43, R43, R19.reuse, RZ ;  /* 0x000000132b2b9224 */ /* 0x080fe200078e02ff */
        /* <DEDUP_REMOVED lines=25> */
[----:B------:R1:W-:Y:S01]  /*3b20*/  @!P4 STG.E.U8 desc[UR38][R6.64+0x30], R9 ;  /* 0x000030090600c986 */ /* 0x0003e2000c101126 */
[C---:B------:R-:W-:Y:S01]  /*3b30*/  ISETP.LT.OR P4, PT, R70.reuse, 0x1, !P2 ;  /* 0x000000014600780c */ /* 0x040fe20005781670 */
[-C--:B------:R-:W-:Y:S01]  /*3b40*/  @!P0 IMAD R51, R51, R19.reuse, RZ ;  /* 0x0000001333338224 */ /* 0x080fe200078e02ff */
[C---:B------:R-:W-:Y:S01]  /*3b50*/  ISETP.LT.OR P2, PT, R70.reuse, 0x9, !P2 ;  /* 0x000000094600780c */ /* 0x040fe20005741670 */
[----:B------:R2:W-:Y:S01]  /*3b60*/  @!P5 STG.E.U8 desc[UR38][R6.64+0x31], R49 ;  /* 0x000031310600d986 */ /* 0x0005e2000c101126 */
[----:B------:R-:W-:Y:S01]  /*3b70*/  ISETP.LT.OR P5, PT, R70, 0x1, !P3 ;  /* 0x000000014600780c */ /* 0x000fe20005fa1670 */
[-C--:B0-----:R-:W-:Y:S01]  /*3b80*/  @!P1 IMAD R3, R50, R19.reuse, RZ ;  /* 0x0000001332039224 */ /* 0x081fe200078e02ff */
[----:B------:R-:W-:Y:S01]  /*3b90*/  ISETP.LT.OR P3, PT, R70, 0x9, !P3 ;  /* 0x000000094600780c */ /* 0x000fe20005f61670 */
[----:B------:R2:W-:Y:S04]  /*3ba0*/  @!P0 STG.E.U8 desc[UR38][R4.64+0x31], R51 ;  /* 0x0000313304008986 */ /* 0x0005e8000c101126 */
[----:B------:R2:W-:Y:S02]  /*3bb0*/  @!P1 STG.E.U8 desc[UR38][R4.64+0x30], R3 ;  /* 0x0000300304009986 */ /* 0x0005e4000c101126 */
[----:B------:R-:W-:-:S02]  /*3bc0*/  @!P4 IMAD R11, R52, R19, RZ ;  /* 0x00000013340bc224 */ /* 0x000fc400078e02ff */
[-C--:B-1----:R-:W-:Y:S02]  /*3bd0*/  @!P2 IMAD R9, R54, R19.reuse, RZ ;  /* 0x000000133609a224 */ /* 0x082fe400078e02ff */
[-C--:B------:R-:W-:Y:S01]  /*3be0*/  @!P5 IMAD R53, R53, R19.reuse, RZ ;  /* 0x000000133535d224 */ /* 0x080fe200078e02ff */
[----:B------:R2:W-:Y:S01]  /*3bf0*/  @!P4 STG.E.U8 desc[UR38][R6.64+0x38], R11 ;  /* 0x0000380b0600c986 */ /* 0x0005e2000c101126 */
[----:B------:R-:W-:-:S03]  /*3c00*/  @!P3 IMAD R55, R55, R19, RZ ;  /* 0x000000133737b224 */ /* 0x000fc600078e02ff */
[----:B------:R2:W-:Y:S04]  /*3c10*/  @!P5 STG.E.U8 desc[UR38][R6.64+0x39], R53 ;  /* 0x000039350600d986 */ /* 0x0005e8000c101126 */
[----:B------:R2:W-:Y:S04]  /*3c20*/  @!P2 STG.E.U8 desc[UR38][R4.64+0x38], R9 ;  /* 0x000038090400a986 */ /* 0x0005e8000c101126 */
[----:B------:R2:W-:Y:S02]  /*3c30*/  @!P3 STG.E.U8 desc[UR38][R4.64+0x39], R55 ;  /* 0x000039370400b986 */ /* 0x0005e4000c101126 */
.L_x_95:
[----:B------:R-:W-:Y:S05]  /*3c40*/  BSYNC B0 ;  /* 0x0000000000007941 */ /* 0x000fea0003800000 */
.L_x_29:
[----:B------:R-:W-:Y:S01]  /*3c50*/  IADD3 R16, P0, R16, UR36, RZ ;  /* 0x0000002410107c10 */ /* 0x000fe2000ff1e0ff */
[----:B------:R-:W-:Y:S01]  /*3c60*/  ULDC.64 UR4, c[0x0][0x650] ;  /* 0x0001940000047ab9 */ /* 0x000fe20000000a00 */
[----:B-12---:R-:W-:Y:S01]  /*3c70*/  PRMT R3, RZ, 0x7610, R3 ;  /* 0x00007610ff037816 */ /* 0x006fe20000000003 */
[----:B------:R-:W-:Y:S01]  /*3c80*/  IMAD.MOV.U32 R66, RZ, RZ, -0x1 ;  /* 0xffffffffff427424 */ /* 0x000fe200078e00ff */
[----:B------:R-:W-:Y:S01]  /*3c90*/  IADD3.X R17, R17, UR42, RZ, P0, !PT ;  /* 0x0000002a11117c10 */ /* 0x000fe200087fe4ff */
[----:B------:R-:W-:Y:S01]  /*3ca0*/  IMAD.MOV.U32 R65, RZ, RZ, -0x1 ;  /* 0xffffffffff417424 */ /* 0x000fe200078e00ff */
[----:B------:R-:W-:-:S04]  /*3cb0*/  ISETP.GE.U32.AND P0, PT, R16, UR4, PT ;  /* 0x0000000410007c0c */ /* 0x000fc8000bf06070 */
[----:B------:R-:W-:-:S13]  /*3cc0*/  ISETP.GE.U32.AND.EX P0, PT, R17, UR5, PT, P0 ;  /* 0x0000000511007c0c */ /* 0x000fda000bf06100 */
[----:B------:R-:W-:Y:S05]  /*3cd0*/  @P0 BRA `(.L_x_96) ;  /* 0x00000004004c0947 */ /* 0x000fea0003800000 */
[----:B------:R-:W1:Y:S01]  /*3ce0*/  LDC.64 R10, c[0x0][0x628] ;  /* 0x00018a00ff0a7b82 */ /* 0x000e620000000a00 */
[----:B------:R-:W2:Y:S01]  /*3cf0*/  S2R R12, SR_CTAID.X ;  /* 0x00000000000c7919 */ /* 0x000ea20000002500 */
[----:B0-----:R-:W-:Y:S02]  /*3d00*/  IMAD.MOV.U32 R8, RZ, RZ, R16 ;  /* 0x000000ffff087224 */ /* 0x001fe400078e0010 */
[----:B------:R-:W-:Y:S01]  /*3d10*/  IMAD.MOV.U32 R9, RZ, RZ, R17 ;  /* 0x000000ffff097224 */ /* 0x000fe200078e0011 */
[----:B------:R-:W0:Y:S03]  /*3d20*/  S2R R20, SR_CTAID.Y ;  /* 0x0000000000147919 */ /* 0x000e260000002600 */
[----:B------:R-:W0:Y:S08]  /*3d30*/  LDC R0, c[0x0][0x630] ;  /* 0x00018c00ff007b82 */ /* 0x000e300000000800 */
[----:B------:R-:W0:Y:S01]  /*3d40*/  LDC.64 R14, c[0x0][0x620] ;  /* 0x00018800ff0e7b82 */ /* 0x000e220000000a00 */
[----:B-1----:R-:W-:-:S04]  /*3d50*/  ISETP.NE.U32.AND P0, PT, R10, RZ, PT ;  /* 0x000000ff0a00720c */ /* 0x002fc80003f05070 */
[----:B------:R-:W-:-:S13]  /*3d60*/  ISETP.NE.AND.EX P0, PT, R11, RZ, PT, P0 ;  /* 0x000000ff0b00720c */ /* 0x000fda0003f05300 */
[----:B0-2---:R-:W-:Y:S05]  /*3d70*/  @!P0 BRA `(.L_x_97) ;  /* 0x0000000000288947 */ /* 0x005fea0003800000 */
[----:B------:R-:W0:Y:S02]  /*3d80*/  LDC R3, c[0x0][0x634] ;  /* 0x00018d00ff037b82 */ /* 0x000e240000000800 */
[----:B0-----:R-:W-:-:S05]  /*3d90*/  IADD3 R3, P0, R16, R3, RZ ;  /* 0x0000000310037210 */ /* 0x001fca0007f1e0ff */
[----:B------:R-:W-:-:S04]  /*3da0*/  IMAD.X R13, RZ, RZ, R17, P0 ;  /* 0x000000ffff0d7224 */ /* 0x000fc800000e0611 */
[----:B---3--:R-:W-:-:S04]  /*3db0*/  IMAD.WIDE.U32 R4, R13, R10, RZ ;  /* 0x0000000a0d047225 */ /* 0x008fc800078e00ff */
[----:B----4-:R-:W-:-:S04]  /*3dc0*/  IMAD.WIDE.U32 R6, P0, R3, R11, R4 ;  /* 0x0000000b03067225 */ /* 0x010fc80007800004 */
[----:B------:R-:W-:-:S04]  /*3dd0*/  IMAD.WIDE.U32 R4, R3, R10, RZ ;  /* 0x0000000a03047225 */ /* 0x000fc800078e00ff */
[----:B------:R-:W-:Y:S01]  /*3de0*/  IMAD.X R9, RZ, RZ, RZ, P0 ;  /* 0x000000ffff097224 */ /* 0x000fe200000e06ff */
[----:B------:R-:W-:Y:S01]  /*3df0*/  IADD3 RZ, P0, R5, R6, RZ ;  /* 0x0000000605ff7210 */ /* 0x000fe20007f1e0ff */
[----:B------:R-:W-:-:S04]  /*3e00*/  IMAD.MOV.U32 R8, RZ, RZ, R7 ;  /* 0x000000ffff087224 */ /* 0x000fc800078e0007 */
[----:B------:R-:W-:-:S08]  /*3e10*/  IMAD.WIDE.U32.X R8, R13, R11, R8, P0 ;  /* 0x0000000b0d087225 */ /* 0x000fd000000e0408 */
.L_x_97:
[-CC-:B------:R-:W-:Y:S01]  /*3e20*/  SHF.R.U64 R65, R8, R0.reuse, R9.reuse ;  /* 0x0000000008417219 */ /* 0x180fe20000001209 */
[----:B---3--:R-:W0:Y:S01]  /*3e30*/  LDC.64 R26, c[0x0][0x640] ;  /* 0x00019000ff1a7b82 */ /* 0x008e220000000a00 */
[----:B------:R-:W-:Y:S01]  /*3e40*/  SHF.R.U32.HI R0, RZ, R0, R9 ;  /* 0x00000000ff007219 */ /* 0x000fe20000011609 */
[----:B------:R-:W-:Y:S01]  /*3e50*/  ULDC UR4, c[0x0][0x150] ;  /* 0x0000540000047ab9 */ /* 0x000fe20000000800 */
[----:B------:R-:W-:Y:S02]  /*3e60*/  IADD3 R3, P0, RZ, -R65, RZ ;  /* 0x80000041ff037210 */ /* 0x000fe40007f1e0ff */
[----:B----4-:R-:W-:-:S03]  /*3e70*/  I2FP.F32.U32 R7, R12 ;  /* 0x0000000c00077245 */ /* 0x010fc60000201000 */
[----:B------:R-:W1:Y:S01]  /*3e80*/  LDC R6, c[0x0][0x618] ;  /* 0x00018600ff067b82 */ /* 0x000e620000000800 */
[----:B------:R-:W-:Y:S02]  /*3e90*/  IMAD.X R5, RZ, RZ, ~R0, P0 ;  /* 0x000000ffff057224 */ /* 0x000fe400000e0e00 */
[----:B------:R-:W-:Y:S01]  /*3ea0*/  FMUL R7, R7, UR4 ;  /* 0x0000000407077c20 */ /* 0x000fe20008400000 */
[----:B------:R-:W-:Y:S01]  /*3eb0*/  ULDC UR4, c[0x0][0x154] ;  /* 0x0000550000047ab9 */ /* 0x000fe20000000800 */
[-C--:B------:R-:W-:Y:S02]  /*3ec0*/  IMAD R0, R5, R14.reuse, RZ ;  /* 0x0000000e05007224 */ /* 0x080fe400078e02ff */
[C---:B------:R-:W-:Y:S01]  /*3ed0*/  IMAD.WIDE.U32 R4, R3.reuse, R14, R16 ;  /* 0x0000000e03047225 */ /* 0x040fe200078e0010 */
[----:B------:R-:W2:Y:S01]  /*3ee0*/  LDC R8, c[0x0][0x608] ;  /* 0x00018200ff087b82 */ /* 0x000ea20000000800 */
[----:B------:R-:W3:Y:S02]  /*3ef0*/  F2I.U32.TRUNC.NTZ R7, R7 ;  /* 0x0000000700077305 */ /* 0x000ee4000020f000 */
[----:B------:R-:W-:Y:S01]  /*3f00*/  IMAD R3, R3, R15, R0 ;  /* 0x0000000f03037224 */ /* 0x000fe200078e0200 */
[----:B------:R-:W-:-:S03]  /*3f10*/  I2FP.F32.U32 R0, R20 ;  /* 0x0000001400007245 */ /* 0x000fc60000201000 */
[----:B------:R-:W-:Y:S01]  /*3f20*/  IMAD.IADD R3, R5, 0x1, R3 ;  /* 0x0000000105037824 */ /* 0x000fe200078e0203 */
[----:B------:R-:W4:Y:S01]  /*3f30*/  LDC R11, c[0x0][0x658] ;  /* 0x00019600ff0b7b82 */ /* 0x000f220000000800 */
[----:B0-----:R-:W-:-:S04]  /*3f40*/  ISETP.NE.U32.AND P0, PT, R26, RZ, PT ;  /* 0x000000ff1a00720c */ /* 0x001fc80003f05070 */
[----:B------:R-:W-:-:S03]  /*3f50*/  ISETP.NE.AND.EX P0, PT, R27, RZ, PT, P0 ;  /* 0x000000ff1b00720c */ /* 0x000fc60003f05300 */
[----:B------:R-:W0:Y:S01]  /*3f60*/  LDC R9, c[0x0][0x144] ;  /* 0x00005100ff097b82 */ /* 0x000e220000000800 */
[-C--:B-1----:R-:W-:Y:S01]  /*3f70*/  SHF.R.U64 R10, R4, R6.reuse, R3 ;  /* 0x00000006040a7219 */ /* 0x082fe20000001203 */
[----:B---3--:R-:W-:Y:S01]  /*3f80*/  IMAD.MOV R7, RZ, RZ, -R7 ;  /* 0x000000ffff077224 */ /* 0x008fe200078e0a07 */
[----:B------:R-:W-:Y:S01]  /*3f90*/  SHF.R.U32.HI R3, RZ, R6, R3 ;  /* 0x00000006ff037219 */ /* 0x000fe20000011603 */
[----:B------:R-:W-:-:S04]  /*3fa0*/  FMUL R6, R0, UR4 ;  /* 0x0000000400067c20 */ /* 0x000fc80008400000 */
[----:B------:R-:W1:Y:S01]  /*3fb0*/  LDC R21, c[0x0][0x148] ;  /* 0x00005200ff157b82 */ /* 0x000e620000000800 */
[----:B------:R3:W0:Y:S01]  /*3fc0*/  F2I.U32.TRUNC.NTZ R14, R6 ;  /* 0x00000006000e7305 */ /* 0x000622000020f000 */
[-CC-:B--2---:R-:W-:Y:S02]  /*3fd0*/  SHF.R.U64 R13, R10, R8.reuse, R3.reuse ;  /* 0x000000080a0d7219 */ /* 0x184fe40000001203 */
[----:B------:R-:W-:-:S04]  /*3fe0*/  SHF.R.U32.HI R0, RZ, R8, R3 ;  /* 0x00000008ff007219 */ /* 0x000fc80000011603 */
[----:B------:R-:W2:Y:S01]  /*3ff0*/  LDC R24, c[0x0][0x648] ;  /* 0x00019200ff187b82 */ /* 0x000ea20000000800 */
[-CC-:B----4-:R-:W-:Y:S02]  /*4000*/  SHF.R.U64 R15, R13, R11.reuse, R0.reuse ;  /* 0x0000000b0d0f7219 */ /* 0x190fe40000001200 */
[----:B------:R-:W-:-:S03]  /*4010*/  SHF.R.U32.HI R5, RZ, R11, R0 ;  /* 0x0000000bff057219 */ /* 0x000fc60000011600 */
[----:B------:R-:W-:Y:S02]  /*4020*/  IMAD.MOV.U32 R4, RZ, RZ, R15 ;  /* 0x000000ffff047224 */ /* 0x000fe400078e000f */
[----:B------:R-:W4:Y:S01]  /*4030*/  LDC R28, c[0x0][0x638] ;  /* 0x00018e00ff1c7b82 */ /* 0x000f220000000800 */
[----:B0-----:R-:W-:-:S07]  /*4040*/  IMAD R25, R9, R7, R12 ;  /* 0x0000000709197224 */ /* 0x001fce00078e020c */
[----:B------:R-:W0:Y:S08]  /*4050*/  LDC R29, c[0x0][0x610] ;  /* 0x00018400ff1d7b82 */ /* 0x000e300000000800 */
[----:B------:R-:W0:Y:S01]  /*4060*/  LDC R30, c[0x0][0x600] ;  /* 0x00018000ff1e7b82 */ /* 0x000e220000000800 */
[----:B-123--:R-:W-:Y:S05]  /*4070*/  @!P0 BRA `(.L_x_98) ;  /* 0x0000000000288947 */ /* 0x00efea0003800000 */
        /* <DEDUP_REMOVED lines=10> */
.L_x_98:
[----:B------:R-:W-:Y:S01]  /*4120*/  ISETP.NE.AND P0, PT, R2, 0x1, PT ;  /* 0x000000010200780c */ /* 0x000fe20003f05270 */
[----:B------:R-:W-:Y:S01]  /*4130*/  IMAD.MOV R14, RZ, RZ, -R14 ;  /* 0x000000ffff0e7224 */ /* 0x000fe200078e0a0e */
[----:B------:R-:W-:Y:S02]  /*4140*/  SHF.R.U64 R0, R4, R24, R5 ;  /* 0x0000001804007219 */ /* 0x000fe40000001205 */
[----:B------:R-:W-:Y:S02]  /*4150*/  LOP3.LUT R3, R13, R62, RZ, 0xc0, !PT ;  /* 0x0000003e0d037212 */ /* 0x000fe400078ec0ff */
[----:B------:R-:W-:Y:S01]  /*4160*/  LOP3.LUT R10, R10, R61, RZ, 0xc0, !PT ;  /* 0x0000003d0a0a7212 */ /* 0x000fe200078ec0ff */
[----:B------:R-:W-:Y:S02]  /*4170*/  IMAD.MOV R4, RZ, RZ, -R0 ;  /* 0x000000ffff047224 */ /* 0x000fe400078e0a00 */
[----:B------:R-:W-:Y:S02]  /*4180*/  IMAD R0, R58, R0, R3 ;  /* 0x000000003a007224 */ /* 0x000fe400078e0203 */
[----:B----4-:R-:W-:-:S02]  /*4190*/  IMAD R3, R4, R28, R15 ;  /* 0x0000001c04037224 */ /* 0x010fc400078e020f */
[----:B------:R-:W-:Y:S02]  /*41a0*/  @P0 IMAD R25, R21, R14, R20 ;  /* 0x0000000e15190224 */ /* 0x000fe400078e0214 */
[----:B0-----:R-:W-:Y:S02]  /*41b0*/  IMAD R5, R3, R30, R10 ;  /* 0x0000001e03057224 */ /* 0x001fe400078e020a */
[----:B------:R-:W-:Y:S02]  /*41c0*/  IMAD R0, R0, R29, R25 ;  /* 0x0000001d00007224 */ /* 0x000fe400078e0219 */
[----:B------:R-:W-:-:S03]  /*41d0*/  IMAD.MOV.U32 R4, RZ, RZ, 0x1 ;  /* 0x00000001ff047424 */ /* 0x000fc600078e00ff */
[----:B------:R-:W-:Y:S02]  /*41e0*/  SEL R66, R5, R0, !P0 ;  /* 0x0000000005427207 */ /* 0x000fe40004000000 */
[----:B------:R-:W-:Y:S02]  /*41f0*/  PRMT R3, R4, 0x7610, R3 ;  /* 0x0000761004037816 */ /* 0x000fe40000000003 */
[----:B------:R-:W-:-:S07]  /*4200*/  SEL R0, R0, R5, !P0 ;  /* 0x0000000500007207 */ /* 0x000fce0004000000 */
.L_x_96:
[----:B------:R-:W-:Y:S01]  /*4210*/  UIMAD.WIDE.U32 UR4, UR41, -0x45306eb3, URZ ;  /* 0xbacf914d290478a5 */ /* 0x000fe2000f8e003f */
[----:B------:R-:W-:Y:S01]  /*4220*/  LOP3.LUT P0, RZ, R3, 0xff, RZ, 0xc0, !PT ;  /* 0x000000ff03ff7812 */ /* 0x000fe2000780c0ff */
[----:B------:R-:W-:Y:S02]  /*4230*/  IMAD.MOV.U32 R67, RZ, RZ, R0 ;  /* 0x000000ffff437224 */ /* 0x000fe400078e0000 */
[----:B------:R-:W-:-:S04]  /*4240*/  UIADD3 UR4, UR41, -UR5, URZ ;  /* 0x8000000529047290 */ /* 0x000fc8000fffe03f */
[----:B------:R-:W-:-:S04]  /*4250*/  ULEA.HI UR4, UR4, UR5, URZ, 0x1f ;  /* 0x0000000504047291 */ /* 0x000fc8000f8ff83f */
[----:B------:R-:W-:-:S04]  /*4260*/  USHF.R.U32.HI UR4, URZ, 0x5, UR4 ;  /* 0x000000053f047899 */ /* 0x000fc80008011604 */
[----:B------:R-:W-:Y:S01]  /*4270*/  UIMAD UR41, UR4, -0x25, UR41 ;  /* 0xffffffdb042978a4 */ /* 0x000fe2000f8e0229 */
[----:B------:R-:W-:Y:S11]  /*4280*/  @P0 BRA `(.L_x_99) ;  /* 0xffffffd000d00947 */ /* 0x000ff6000383ffff */
[----:B------:R-:W-:Y:S05]  /*4290*/  EXIT ;  /* 0x000000000000794d */ /* 0x000fea0003800000 */
.L_x_4:
        /* <DEDUP_REMOVED lines=26> */
.L_x_101:
[--C-:B------:R-:W-:Y:S01]  /*4440*/  SHF.R.U64 R14, R12, R20, R13.reuse ;  /* 0x000000140c0e7219 */ /* 0x100fe2000000120d */
[----:B------:R-:W0:Y:S01]  /*4450*/  LDC R24, c[0x0][0x618] ;  /* 0x00018600ff187b82 */ /* 0x000e220000000800 */
[----:B------:R-:W-:Y:S01]  /*4460*/  I2FP.F32.U32 R8, R6 ;  /* 0x0000000600087245 */ /* 0x000fe20000201000 */
[----:B------:R-:W-:Y:S01]  /*4470*/  ULDC UR4, c[0x0][0x150] ;  /* 0x0000540000047ab9 */ /* 0x000fe20000000800 */
[----:B------:R-:W-:Y:S02]  /*4480*/  SHF.R.U32.HI R7, RZ, R20, R13 ;  /* 0x00000014ff077219 */ /* 0x000fe4000001160d */
[----:B------:R-:W-:Y:S01]  /*4490*/  IADD3 R11, P0, RZ, -R14, RZ ;  /* 0x8000000eff0b7210 */ /* 0x000fe20007f1e0ff */
[----:B------:R-:W-:Y:S01]  /*44a0*/  FMUL R13, R8, UR4 ;  /* 0x00000004080d7c20 */ /* 0x000fe20008400000 */
[----:B------:R-:W-:Y:S01]  /*44b0*/  ULDC UR4, c[0x0][0x154] ;  /* 0x0000550000047ab9 */ /* 0x000fe20000000800 */
[----:B------:R-:W1:Y:S02]  /*44c0*/  LDC.64 R26, c[0x0][0x640] ;  /* 0x00019000ff1a7b82 */ /* 0x000e640000000a00 */
[----:B------:R-:W-:-:S02]  /*44d0*/  IMAD.X R7, RZ, RZ, ~R7, P0 ;  /* 0x000000ffff077224 */ /* 0x000fc400000e0e07 */
[----:B------:R-:W2:Y:S01]  /*44e0*/  F2I.U32.TRUNC.NTZ R13, R13 ;  /* 0x0000000d000d7305 */ /* 0x000ea2000020f000 */
[----:B------:R-:W-:-:S03]  /*44f0*/  IMAD.WIDE.U32 R8, R11, R22, R16 ;  /* 0x000000160b087225 */ /* 0x000fc600078e0010 */
[----:B------:R-:W3:Y:S01]  /*4500*/  LDC R15, c[0x0][0x144] ;  /* 0x00005100ff0f7b82 */ /* 0x000ee20000000800 */
[----:B------:R-:W-:-:S04]  /*4510*/  IMAD R10, R7, R22, RZ ;  /* 0x00000016070a7224 */ /* 0x000fc800078e02ff */
[----:B------:R-:W-:Y:S02]  /*4520*/  IMAD R7, R11, R23, R10 ;  /* 0x000000170b077224 */ /* 0x000fe400078e020a */
[----:B------:R-:W-:Y:S01]  /*4530*/  IMAD.MOV.U32 R10, RZ, RZ, -0x1 ;  /* 0xffffffffff0a7424 */ /* 0x000fe200078e00ff */
[----:B------:R-:W4:Y:S01]  /*4540*/  LDC R20, c[0x0][0x608] ;  /* 0x00018200ff147b82 */ /* 0x000f220000000800 */
[----:B------:R-:W-:Y:S01]  /*4550*/  IMAD.IADD R7, R9, 0x1, R7 ;  /* 0x0000000109077824 */ /* 0x000fe200078e0207 */
[----:B------:R-:W-:-:S04]  /*4560*/  I2FP.F32.U32 R9, R5 ;  /* 0x0000000500097245 */ /* 0x000fc80000201000 */
[-C--:B0-----:R-:W-:Y:S01]  /*4570*/  SHF.R.U64 R12, R8, R24.reuse, R7 ;  /* 0x00000018080c7219 */ /* 0x081fe20000001207 */
[----:B--2---:R-:W-:Y:S01]  /*4580*/  IMAD.MOV R8, RZ, RZ, -R13 ;  /* 0x000000ffff087224 */ /* 0x004fe200078e0a0d */
[----:B------:R-:W0:Y:S01]  /*4590*/  LDC R11, c[0x0][0x658] ;  /* 0x00019600ff0b7b82 */ /* 0x000e220000000800 */
[----:B-1----:R-:W-:Y:S01]  /*45a0*/  ISETP.NE.U32.AND P0, PT, R26, RZ, PT ;  /* 0x000000ff1a00720c */ /* 0x002fe20003f05070 */
[----:B------:R-:W-:Y:S01]  /*45b0*/  FMUL R9, R9, UR4 ;  /* 0x0000000409097c20 */ /* 0x000fe20008400000 */
[----:B------:R-:W-:Y:S02]  /*45c0*/  SHF.R.U32.HI R7, RZ, R24, R7 ;  /* 0x00000018ff077219 */ /* 0x000fe40000011607 */
[----:B------:R-:W-:-:S03]  /*45d0*/  ISETP.NE.AND.EX P0, PT, R27, RZ, PT, P0 ;  /* 0x000000ff1b00720c */ /* 0x000fc60003f05300 */
[----:B------:R-:W1:Y:S01]  /*45e0*/  LDC R22, c[0x0][0x148] ;  /* 0x00005200ff167b82 */ /* 0x000e620000000800 */
[----:B---3--:R-:W-:Y:S02]  /*45f0*/  IMAD R23, R15, R8, R6 ;  /* 0x000000080f177224 */ /* 0x008fe400078e0206 */
[----:B------:R-:W-:-:S05]  /*4600*/  IMAD.MOV.U32 R8, RZ, RZ, 0x1 ;  /* 0x00000001ff087424 */ /* 0x000fca00078e00ff */
[----:B------:R-:W2:Y:S01]  /*4610*/  LDC R21, c[0x0][0x600] ;  /* 0x00018000ff157b82 */ /* 0x000ea20000000800 */
[-CC-:B----4-:R-:W-:Y:S02]  /*4620*/  SHF.R.U64 R15, R12, R20.reuse, R7.reuse ;  /* 0x000000140c0f7219 */ /* 0x190fe40000001207 */
[----:B------:R-:W-:Y:S02]  /*4630*/  SHF.R.U32.HI R6, RZ, R20, R7 ;  /* 0x00000014ff067219 */ /* 0x000fe40000011607 */
[----:B------:R3:W4:Y:S03]  /*4640*/  F2I.U32.TRUNC.NTZ R20, R9 ;  /* 0x0000000900147305 */ /* 0x000726000020f000 */
[----:B------:R-:W1:Y:S01]  /*4650*/  LDC R25, c[0x0][0x648] ;  /* 0x00019200ff197b82 */ /* 0x000e620000000800 */
[-C--:B0-----:R-:W-:Y:S02]  /*4660*/  SHF.R.U64 R19, R15, R11.reuse, R6 ;  /* 0x0000000b0f137219 */ /* 0x081fe40000001206 */
[----:B------:R-:W-:-:S02]  /*4670*/  SHF.L.U32 R10, R10, R11, RZ ;  /* 0x0000000b0a0a7219 */ /* 0x000fc400000006ff */
[-C--:B------:R-:W-:Y:S01]  /*4680*/  SHF.R.U32.HI R7, RZ, R11.reuse, R6 ;  /* 0x0000000bff077219 */ /* 0x080fe20000011606 */
[----:B------:R-:W-:Y:S01]  /*4690*/  IMAD.MOV.U32 R6, RZ, RZ, R19 ;  /* 0x000000ffff067224 */ /* 0x000fe200078e0013 */
[----:B------:R-:W-:Y:S01]  /*46a0*/  SHF.L.U32 R24, R8, R11, RZ ;  /* 0x0000000b08187219 */ /* 0x000fe200000006ff */
[----:B------:R-:W0:Y:S01]  /*46b0*/  LDC R28, c[0x0][0x638] ;  /* 0x00018e00ff1c7b82 */ /* 0x000e220000000800 */
[----:B------:R-:W-:-:S07]  /*46c0*/  LOP3.LUT R30, RZ, R10, RZ, 0x33, !PT ;  /* 0x0000000aff1e7212 */ /* 0x000fce00078e33ff */
[----:B------:R-:W0:Y:S01]  /*46d0*/  LDC R29, c[0x0][0x610] ;  /* 0x00018400ff1d7b82 */ /* 0x000e220000000800 */
[----:B---34-:R-:W-:Y:S05]  /*46e0*/  @!P0 BRA `(.L_x_102) ;  /* 0x0000000000288947 */ /* 0x018fea0003800000 */
[----:B------:R-:W3:Y:S02]  /*46f0*/  LDC R6, c[0x0][0x64c] ;  /* 0x00019300ff067b82 */ /* 0x000ee40000000800 */
[----:B---3--:R-:W-:-:S05]  /*4700*/  IADD3 R11, P0, R19, R6, RZ ;  /* 0x00000006130b7210 */ /* 0x008fca0007f1e0ff */
        /* <DEDUP_REMOVED lines=8> */
.L_x_102:
[----:B------:R-:W-:Y:S01]  /*4790*/  ISETP.NE.AND P0, PT, R2, 0x1, PT ;  /* 0x000000010200780c */ /* 0x000fe20003f05270 */
[----:B--2---:R-:W-:Y:S01]  /*47a0*/  VIADD R9, R21, 0xffffffff ;  /* 0xffffffff15097836 */ /* 0x004fe20000000000 */
[----:B-1----:R-:W-:Y:S01]  /*47b0*/  SHF.R.U64 R7, R6, R25, R7 ;  /* 0x0000001906077219 */ /* 0x002fe20000001207 */
[----:B------:R-:W-:Y:S01]  /*47c0*/  IMAD.MOV R20, RZ, RZ, -R20 ;  /* 0x000000ffff147224 */ /* 0x000fe200078e0a14 */
[----:B------:R-:W-:Y:S02]  /*47d0*/  LOP3.LUT R6, R15, R30, RZ, 0xc0, !PT ;  /* 0x0000001e0f067212 */ /* 0x000fe400078ec0ff */
[----:B------:R-:W-:Y:S01]  /*47e0*/  LOP3.LUT R12, R12, R9, RZ, 0xc0, !PT ;  /* 0x000000090c0c7212 */ /* 0x000fe200078ec0ff */
[----:B------:R-:W-:Y:S02]  /*47f0*/  IMAD.MOV R8, RZ, RZ, -R7 ;  /* 0x000000ffff087224 */ /* 0x000fe400078e0a07 */
[----:B------:R-:W-:Y:S02]  /*4800*/  IMAD R6, R24, R7, R6 ;  /* 0x0000000718067224 */ /* 0x000fe400078e0206 */
[----:B------:R-:W-:-:S02]  /*4810*/  IMAD.MOV.U32 R9, RZ, RZ, 0x1 ;  /* 0x00000001ff097424 */ /* 0x000fc400078e00ff */
[----:B------:R-:W-:Y:S02]  /*4820*/  @P0 IMAD R23, R22, R20, R5 ;  /* 0x0000001416170224 */ /* 0x000fe400078e0205 */
[----:B0-----:R-:W-:Y:S02]  /*4830*/  IMAD R5, R8, R28, R19 ;  /* 0x0000001c08057224 */ /* 0x001fe400078e0213 */
[----:B------:R-:W-:Y:S02]  /*4840*/  IMAD R19, R6, R29, R23 ;  /* 0x0000001d06137224 */ /* 0x000fe400078e0217 */
[----:B------:R-:W-:Y:S02]  /*4850*/  IMAD R6, R5, R21, R12 ;  /* 0x0000001505067224 */ /* 0x000fe400078e020c */
[----:B------:R-:W-:-:S03]  /*4860*/  IMAD.MOV.U32 R8, RZ, RZ, R14 ;  /* 0x000000ffff087224 */ /* 0x000fc600078e000e */
[----:B------:R-:W-:Y:S02]  /*4870*/  SEL R20, R6, R19, !P0 ;  /* 0x0000001306147207 */ /* 0x000fe40004000000 */
[----:B------:R-:W-:-:S07]  /*4880*/  SEL R19, R19, R6, !P0 ;  /* 0x0000000613137207 */ /* 0x000fce0004000000 */
.L_x_100:
[----:B------:R-:W-:-:S08]  /*4890*/  NOP ;  /* 0x0000000000007918 */ /* 0x000fd00000000000 */
[----:B------:R-:W0:-:S00]  /*48a0*/  USETMAXREG.DEALLOC.CTAPOOL 0x28 ;  /* 0x00000028000079c8 */ /* 0x000e0000080e0500 */
[----:B0-----:R-:W-:-:S13]  /*48b0*/  ISETP.NE.AND P0, PT, R0, RZ, PT ;  /* 0x000000ff0000720c */ /* 0x001fda0003f05270 */
[----:B------:R-:W-:Y:S05]  /*48c0*/  @P0 EXIT ;  /* 0x000000000000094d */ /* 0x000fea0003800000 */
[----:B------:R-:W-:Y:S01]  /*48d0*/  LOP3.LUT P0, RZ, R9, 0xff, RZ, 0xc0, !PT ;  /* 0x000000ff09ff7812 */ /* 0x000fe2000780c0ff */
[----:B------:R-:W-:Y:S02]  /*48e0*/  IMAD.MOV.U32 R0, RZ, RZ, 0x1 ;  /* 0x00000001ff007424 */ /* 0x000fe400078e00ff */
[----:B------:R-:W-:-:S10]  /*48f0*/  IMAD.MOV.U32 R12, RZ, RZ, RZ ;  /* 0x000000ffff0c7224 */ /* 0x000fd400078e00ff */
[----:B------:R-:W-:Y:S05]  /*4900*/  @!P0 BRA `(.L_x_103) ;  /* 0x0000000c001c8947 */ /* 0x000fea0003800000 */
[----:B------:R-:W0:Y:S01]  /*4910*/  LDC R0, c[0x0][0x28c] ;  /* 0x0000a300ff007b82 */ /* 0x000e220000000800 */
[----:B------:R-:W-:Y:S01]  /*4920*/  LOP3.LUT P0, RZ, R3, 0x1f, RZ, 0xc0, !PT ;  /* 0x0000001f03ff7812 */ /* 0x000fe2000780c0ff */
[----:B------:R-:W-:Y:S01]  /*4930*/  ULDC UR5, c[0x0][0x658] ;  /* 0x0001960000057ab9 */ /* 0x000fe20000000800 */
[----:B------:R-:W-:Y:S01]  /*4940*/  UMOV UR6, 0xffffffff ;  /* 0xffffffff00067882 */ /* 0x000fe20000000000 */
[----:B------:R-:W-:Y:S01]  /*4950*/  BSSY B0, `(.L_x_103) ;  /* 0x00000c2000007945 */ /* 0x000fe20003800000 */
[----:B------:R-:W-:Y:S01]  /*4960*/  USHF.L.U32 UR6, UR6, UR5, URZ ;  /* 0x0000000506067299 */ /* 0x000fe2000800063f */
[C---:B------:R-:W-:Y:S01]  /*4970*/  ISETP.NE.AND P2, PT, R4.reuse, RZ, PT ;  /* 0x000000ff0400720c */ /* 0x040fe20003f45270 */
[----:B------:R-:W-:Y:S01]  /*4980*/  IMAD.MOV.U32 R13, RZ, RZ, 0x1 ;  /* 0x00000001ff0d7424 */ /* 0x000fe200078e00ff */
[----:B------:R-:W-:Y:S01]  /*4990*/  ISETP.NE.OR P0, PT, R4, RZ, !P0 ;  /* 0x000000ff0400720c */ /* 0x000fe20004705670 */
[----:B------:R-:W-:Y:S01]  /*49a0*/  IMAD.MOV.U32 R12, RZ, RZ, RZ ;  /* 0x000000ffff0c7224 */ /* 0x000fe200078e00ff */
[----:B------:R-:W-:Y:S01]  /*49b0*/  LOP3.LUT R11, R18, 0x2, RZ, 0xfc, !PT ;  /* 0x00000002120b7812 */ /* 0x000fe200078efcff */
[----:B------:R-:W-:Y:S01]  /*49c0*/  ULDC UR4, c[0x0][0x600] ;  /* 0x0001800000047ab9 */ /* 0x000fe20000000800 */
[----:B------:R-:W-:Y:S01]  /*49d0*/  UMOV UR7, 0x1 ;  /* 0x0000000100077882 */ /* 0x000fe20000000000 */
[----:B------:R-:W-:-:S02]  /*49e0*/  UIADD3 UR15, UR4, -0x1, URZ ;  /* 0xffffffff040f7890 */ /* 0x000fc4000fffe03f */
[----:B------:R-:W-:Y:S02]  /*49f0*/  USHF.L.U32 UR17, UR7, UR5, URZ ;  /* 0x0000000507117299 */ /* 0x000fe4000800063f */
[----:B------:R-:W-:Y:S01]  /*4a00*/  ULOP3.LUT UR16, URZ, UR6, URZ, 0x33, !UPT ;  /* 0x000000063f107292 */ /* 0x000fe2000f8e333f */
[----:B------:R-:W-:Y:S01]  /*4a10*/  ULDC.64 UR20, c[0x0][0x198] ;  /* 0x0000660000147ab9 */ /* 0x000fe20000000a00 */
[----:B0-----:R-:W-:-:S05]  /*4a20*/  VIADD R0, R0, 0x1f ;  /* 0x0000001f00007836 */ /* 0x001fca0000000000 */
[----:B------:R-:W-:-:S04]  /*4a30*/  SHF.R.S32.HI R3, RZ, 0x1f, R0 ;  /* 0x0000001fff037819 */ /* 0x000fc80000011400 */
[----:B------:R-:W-:Y:S01]  /*4a40*/  LEA.HI R3, R3, R0, RZ, 0x5 ;  /* 0x0000000003037211 */ /* 0x000fe200078f28ff */
[----:B------:R-:W-:-:S03]  /*4a50*/  IMAD.MOV.U32 R0, RZ, RZ, 0x1 ;  /* 0x00000001ff007424 */ /* 0x000fc600078e00ff */
[----:B------:R-:W-:-:S05]  /*4a60*/  SHF.R.S32.HI R3, RZ, 0x5, R3 ;  /* 0x00000005ff037819 */ /* 0x000fca0000011403 */
[----:B------:R-:W-:-:S07]  /*4a70*/  VIADD R10, R3, 0x1 ;  /* 0x00000001030a7836 */ /* 0x000fce0000000000 */
.L_x_115:
[----:B------:R-:W-:-:S03]  /*4a80*/  UMOV UR4, 0xffffffff ;  /* 0xffffffff00047882 */ /* 0x000fc60000000000 */
[----:B------:R-:W-:Y:S05]  /*4a90*/  BRA.DIV UR4, `(.L_x_104) ;  /* 0x0000002204447947 */ /* 0x000fea000b800000 */
[----:B------:R-:W-:-:S13]  /*4aa0*/  ELECT P6, URZ, PT ;  /* 0x00000000003f782f */ /* 0x000fda00038c0000 */
.L_x_159:
[----:B------:R-:W0:Y:S01]  /*4ab0*/  LDC R4, c[0x0][0x28c] ;  /* 0x0000a300ff047b82 */ /* 0x000e220000000800 */
[----:B------:R-:W-:Y:S01]  /*4ac0*/  BSSY B1, `(.L_x_105) ;  /* 0x0000037000017945 */ /* 0x000fe20003800000 */
[----:B0-----:R-:W-:-:S13]  /*4ad0*/  ISETP.LT.OR P6, PT, R4, 0x1, !P6 ;  /* 0x000000010400780c */ /* 0x001fda00077c1670 */
[----:B------:R-:W-:Y:S05]  /*4ae0*/  @P6 BRA `(.L_x_106) ;  /* 0x0000000000d06947 */ /* 0x000fea0003800000 */
[----:B------:R-:W-:Y:S02]  /*4af0*/  IMAD.SHL.U32 R20, R20, 0x40, RZ ;  /* 0x0000004014147824 */ /* 0x000fe400078e00ff */
[----:B------:R-:W-:Y:S02]  /*4b00*/  IMAD.SHL.U32 R19, R19, 0x80, RZ ;  /* 0x0000008013137824 */ /* 0x000fe400078e00ff */
[----:B------:R-:W-:Y:S02]  /*4b10*/  IMAD.MOV.U32 R21, RZ, RZ, RZ ;  /* 0x000000ffff157224 */ /* 0x000fe400078e00ff */
[----:B------:R-:W-:Y:S02]  /*4b20*/  IMAD.MOV.U32 R4, RZ, RZ, R10 ;  /* 0x000000ffff047224 */ /* 0x000fe400078e000a */
[----:B------:R-:W-:Y:S02]  /*4b30*/  IMAD.MOV.U32 R5, RZ, RZ, R0 ;  /* 0x000000ffff057224 */ /* 0x000fe400078e0000 */
[----:B------:R-:W-:-:S07]  /*4b40*/  IMAD.MOV.U32 R6, RZ, RZ, R12 ;  /* 0x000000ffff067224 */ /* 0x000fce00078e000c */
.L_x_110:
[----:B------:R-:W0:Y:S01]  /*4b50*/  S2R R14, SR_CgaCtaId ;  /* 0x00000000000e7919 */ /* 0x000e220000008800 */
[----:B------:R-:W-:Y:S01]  /*4b60*/  MOV R7, 0x400 ;  /* 0x0000040000077802 */ /* 0x000fe20000000f00 */
[----:B------:R-:W1:Y:S03]  /*4b70*/  @!P2 LDC R9, c[0x0][0x500] ;  /* 0x00014000ff09ab82 */ /* 0x000e660000000800 */
[----:B0-----:R-:W-:Y:S02]  /*4b80*/  LEA R15, R14, R7, 0x18 ;  /* 0x000000070e0f7211 */ /* 0x001fe400078ec0ff */
[----:B------:R-:W-:-:S03]  /*4b90*/  SHF.L.U32 R7, R5, 0x1f, RZ ;  /* 0x0000001f05077819 */ /* 0x000fc600000006ff */
[----:B------:R-:W-:-:S04]  /*4ba0*/  IMAD R14, R6, 0x8, R15 ;  /* 0x00000008060e7824 */ /* 0x000fc800078e020f */
[----:B------:R-:W0:Y:S02]  /*4bb0*/  SYNCS.PHASECHK.TRANS64.TRYWAIT P1, [R14+URZ+0x128], R7 ;  /* 0x000128070e0075a7 */ /* 0x000e24000802017f */
[----:B01----:R-:W-:Y:S05]  /*4bc0*/  @!P1 BRA `(.L_x_107) ;  /* 0x0000002000189947 */ /* 0x003fea0003800000 */
.L_x_160:
[----:B0-----:R-:W-:Y:S01]  /*4bd0*/  PRMT R7, R11, 0x9910, RZ ;  /* 0x000099100b077816 */ /* 0x001fe200000000ff */
[----:B------:R0:W-:Y:S03]  /*4be0*/  @!P2 SYNCS.ARRIVE.TRANS64 RZ, [R14+URZ], R9 ;  /* 0x000000090effa9a7 */ /* 0x0001e6000800003f */
[----:B------:R-:W-:-:S13]  /*4bf0*/  ISETP.NE.AND P1, PT, R7, 0x2, PT ;  /* 0x000000020700780c */ /* 0x000fda0003f25270 */
[----:B0-----:R-:W-:Y:S05]  /*4c00*/  @P1 BRA `(.L_x_108) ;  /* 0x0000000000041947 */ /* 0x001fea0003800000 */
[----:B------:R-:W-:Y:S01]  /*4c10*/  BPT.TRAP 0x1 ;  /* 0x000000040000795c */ /* 0x000fe20000300000 */
.L_x_108:
[----:B------:R-:W-:Y:S05]  /*4c20*/  @P0 BRA `(.L_x_109) ;  /* 0x0000000000040947 */ /* 0x000fea0003800000 */
[----:B------:R-:W-:Y:S01]  /*4c30*/  BPT.TRAP 0x1 ;  /* 0x000000040000795c */ /* 0x000fe20000300000 */
.L_x_109:
[--C-:B------:R-:W-:Y:S01]  /*4c40*/  IMAD R7, R6, 0x1000, R15.reuse ;  /* 0x0000100006077824 */ /* 0x100fe200078e020f */
[----:B------:R-:W-:Y:S01]  /*4c50*/  R2UR UR9, R14 ;  /* 0x000000000e0972ca */ /* 0x000fe200000e0000 */
[----:B------:R-:W-:Y:S01]  /*4c60*/  IMAD R15, R6, 0x800, R15 ;  /* 0x00000800060f7824 */ /* 0x000fe200078e020f */
[----:B------:R-:W-:Y:S01]  /*4c70*/  UIADD3 UR4, UP0, UR20, 0xf0, URZ ;  /* 0x000000f014047890 */ /* 0x000fe2000ff1e03f */
[----:B------:R-:W-:Y:S01]  /*4c80*/  VIADD R4, R4, 0xffffffff ;  /* 0xffffffff04047836 */ /* 0x000fe20000000000 */
[----:B------:R-:W-:Y:S01]  /*4c90*/  R2UR UR5, R7 ;  /* 0x00000000070572ca */ /* 0x000fe200000e0000 */
[----:B------:R-:W-:Y:S01]  /*4ca0*/  UIADD3 UR22, UP1, UR20, 0x1f0, URZ ;  /* 0x000001f014167890 */ /* 0x000fe2000ff3e03f */
[----:B------:R-:W-:Y:S01]  /*4cb0*/  R2UR UR8, R15 ;  /* 0x000000000f0872ca */ /* 0x000fe200000e0000 */
[----:B------:R-:W-:Y:S01]  /*4cc0*/  VIADD R6, R6, 0x1 ;  /* 0x0000000106067836 */ /* 0x000fe20000000000 */
[----:B------:R-:W-:Y:S01]  /*4cd0*/  R2UR UR11, R19 ;  /* 0x00000000130b72ca */ /* 0x000fe200000e0000 */
[----:B------:R-:W-:Y:S01]  /*4ce0*/  UIADD3.X UR23, URZ, UR21, URZ, UP1, !UPT ;  /* 0x000000153f177290 */ /* 0x000fe20008ffe43f */
[C---:B------:R-:W-:Y:S01]  /*4cf0*/  R2UR UR10, R21.reuse ;  /* 0x00000000150a72ca */ /* 0x040fe200000e0000 */
[----:B------:R-:W-:Y:S01]  /*4d00*/  UMOV UR6, 0x0 ;  /* 0x0000000000067882 */ /* 0x000fe20000000000 */
[----:B------:R-:W-:Y:S01]  /*4d10*/  R2UR UR12, R8 ;  /* 0x00000000080c72ca */ /* 0x000fe200000e0000 */
[----:B------:R-:W-:Y:S01]  /*4d20*/  UMOV UR7, 0x10000000 ;  /* 0x1000000000077882 */ /* 0x000fe20000000000 */
[----:B------:R-:W-:Y:S01]  /*4d30*/  R2UR UR18, R20 ;  /* 0x00000000141272ca */ /* 0x000fe200000e0000 */
[----:B------:R-:W-:Y:S01]  /*4d40*/  VIADD R21, R21, 0x20 ;  /* 0x0000002015157836 */ /* 0x000fe20000000000 */
[----:B------:R-:W-:Y:S01]  /*4d50*/  ISETP.GT.AND P3, PT, R4, 0x1, PT ;  /* 0x000000010400780c */ /* 0x000fe20003f64270 */
[----:B------:R-:W-:Y:S01]  /*4d60*/  UIADD3 UR13, UR5, 0x300, URZ ;  /* 0x00000300050d7890 */ /* 0x000fe2000fffe03f */
[----:B------:R-:W-:Y:S01]  /*4d70*/  ISETP.NE.AND P1, PT, R6, 0x25, PT ;  /* 0x000000250600780c */ /* 0x000fe20003f25270 */
[----:B------:R-:W-:-:S02]  /*4d80*/  UIADD3.X UR5, URZ, UR21, URZ, UP0, !UPT ;  /* 0x000000153f057290 */ /* 0x000fc400087fe43f */
[----:B------:R-:W-:Y:S01]  /*4d90*/  UIADD3 UR14, UR8, 0x25300, URZ ;  /* 0x00025300080e7890 */ /* 0x000fe2000fffe03f */
[----:B------:R-:W-:Y:S02]  /*4da0*/  SEL R14, RZ, 0x1, P1 ;  /* 0x00000001ff0e7807 */ /* 0x000fe40000800000 */
[----:B------:R-:W-:Y:S01]  /*4db0*/  UMOV UR8, UR13 ;  /* 0x0000000d00087c82 */ /* 0x000fe20008000000 */
[----:B------:R-:W-:Y:S02]  /*4dc0*/  SEL R6, R6, RZ, P1 ;  /* 0x000000ff06067207 */ /* 0x000fe40000800000 */
[----:B------:R-:W-:Y:S01]  /*4dd0*/  LOP3.LUT R5, R5, R14, RZ, 0x3c, !PT ;  /* 0x0000000e05057212 */ /* 0x000fe200078e3cff */
[----:B------:R0:W-:Y:S02]  /*4de0*/  UTMALDG.3D [UR8], [UR4], desc[UR6] ;  /* 0x00000608040075b4 */ /* 0x0001e40008011000 */
[----:B0-----:R-:W-:Y:S01]  /*4df0*/  UMOV UR8, UR14 ;  /* 0x0000000e00087c82 */ /* 0x001fe20008000000 */
[----:B------:R-:W-:-:S02]  /*4e00*/  UMOV UR11, UR18 ;  /* 0x00000012000b7c82 */ /* 0x000fc40008000000 */
[----:B------:R0:W-:Y:S02]  /*4e10*/  UTMALDG.3D [UR8], [UR22], desc[UR6] ;  /* 0x00000608160075b4 */ /* 0x0001e40008011000 */
[----:B0-----:R-:W-:Y:S05]  /*4e20*/  @P3 BRA `(.L_x_110) ;  /* 0xfffffffc00483947 */ /* 0x001fea000383ffff */
.L_x_106:
[----:B------:R-:W-:Y:S05]  /*4e30*/  BSYNC B1 ;  /* 0x0000000000017941 */ /* 0x000fea0003800000 */
.L_x_105:
[----:B------:R-:W-:Y:S01]  /*4e40*/  LOP3.LUT P4, RZ, R13, 0xff, RZ, 0xc0, !PT ;  /* 0x000000ff0dff7812 */ /* 0x000fe2000788c0ff */
[C---:B------:R-:W-:Y:S01]  /*4e50*/  IMAD.IADD R12, R3.reuse, 0x1, R12 ;  /* 0x00000001030c7824 */ /* 0x040fe200078e020c */
[----:B------:R-:W-:Y:S01]  /*4e60*/  ULDC.64 UR4, c[0x0][0x650] ;  /* 0x0001940000047ab9 */ /* 0x000fe20000000a00 */
[C---:B------:R-:W-:Y:S01]  /*4e70*/  ISETP.GE.U32.AND P3, PT, R3.reuse, 0x25, PT ;  /* 0x000000250300780c */ /* 0x040fe20003f66070 */
[----:B------:R-:W-:Y:S01]  /*4e80*/  BSSY B1, `(.L_x_111) ;  /* 0x000006c000017945 */ /* 0x000fe20003800000 */
[C---:B------:R-:W-:Y:S01]  /*4e90*/  IMAD.WIDE.U32 R4, R12.reuse, -0x45306eb3, RZ ;  /* 0xbacf914d0c047825 */ /* 0x040fe200078e00ff */
[C---:B------:R-:W-:Y:S02]  /*4ea0*/  ISETP.GT.U32.AND P1, PT, R12.reuse, 0x24, PT ;  /* 0x000000240c00780c */ /* 0x040fe40003f24070 */
[----:B------:R-:W-:Y:S01]  /*4eb0*/  PRMT R13, RZ, 0x7610, R13 ;  /* 0x00007610ff0d7816 */ /* 0x000fe2000000000d */
[----:B------:R-:W-:Y:S01]  /*4ec0*/  IMAD.IADD R4, R12, 0x1, -R5 ;  /* 0x000000010c047824 */ /* 0x000fe200078e0a05 */
[----:B------:R-:W-:Y:S01]  /*4ed0*/  ISETP.LT.U32.AND P1, PT, R3, 0x25, P1 ;  /* 0x000000250300780c */ /* 0x000fe20000f21070 */
[----:B------:R-:W-:-:S02]  /*4ee0*/  IMAD.MOV.U32 R19, RZ, RZ, -0x1 ;  /* 0xffffffffff137424 */ /* 0x000fc400078e00ff */
[----:B------:R-:W0:Y:S01]  /*4ef0*/  @P4 S2R R7, SR_CgaCtaId ;  /* 0x0000000000074919 */ /* 0x000e220000008800 */
[----:B------:R-:W-:Y:S01]  /*4f00*/  @P4 MOV R6, 0x400 ;  /* 0x0000040000064802 */ /* 0x000fe20000000f00 */
[----:B------:R-:W-:Y:S01]  /*4f10*/  IMAD.MOV.U32 R20, RZ, RZ, -0x1 ;  /* 0xffffffffff147424 */ /* 0x000fe200078e00ff */
[----:B------:R-:W-:Y:S01]  /*4f20*/  LEA.HI R4, R4, R5, RZ, 0x1f ;  /* 0x0000000504047211 */ /* 0x000fe200078ff8ff */
[----:B------:R-:W-:-:S03]  /*4f30*/  IMAD.MOV.U32 R8, RZ, RZ, -0x1 ;  /* 0xffffffffff087424 */ /* 0x000fc600078e00ff */
[--C-:B------:R-:W-:Y:S02]  /*4f40*/  SHF.R.U32.HI R5, RZ, 0x5, R4.reuse ;  /* 0x00000005ff057819 */ /* 0x100fe40000011604 */
[----:B------:R-:W-:-:S03]  /*4f50*/  PRMT R4, RZ, 0x7610, R4 ;  /* 0x00007610ff047816 */ /* 0x000fc60000000004 */
[----:B------:R-:W-:Y:S01]  /*4f60*/  IMAD R12, R5, -0x25, R12 ;  /* 0xffffffdb050c7824 */ /* 0x000fe200078e020c */
[----:B0-----:R-:W-:Y:S02]  /*4f70*/  @P4 LEA R6, R7, R6, 0x18 ;  /* 0x0000000607064211 */ /* 0x001fe400078ec0ff */
[----:B------:R-:W-:Y:S02]  /*4f80*/  SEL R7, RZ, 0x1, !P1 ;  /* 0x00000001ff077807 */ /* 0x000fe40004800000 */
[----:B------:R-:W-:Y:S01]  /*4f90*/  IADD3 R16, P1, R16, UR36, RZ ;  /* 0x0000002410107c10 */ /* 0x000fe2000ff3e0ff */
[----:B------:R0:W-:Y:S01]  /*4fa0*/  @P4 SYNCS.ARRIVE.TRANS64.A1T0 RZ, [R6+URZ+0x268], RZ ;  /* 0x000268ff06ff49a7 */ /* 0x0001e2000810003f */
[----:B------:R-:W-:Y:S02]  /*4fb0*/  LOP3.LUT R0, R0, R7, RZ, 0x3c, !PT ;  /* 0x0000000700007212 */ /* 0x000fe400078e3cff */
[----:B------:R-:W-:Y:S02]  /*4fc0*/  IADD3.X R17, R17, UR42, RZ, P1, !PT ;  /* 0x0000002a11117c10 */ /* 0x000fe40008ffe4ff */
[----:B------:R-:W-:-:S02]  /*4fd0*/  ISETP.GE.U32.AND P1, PT, R16, UR4, PT ;  /* 0x0000000410007c0c */ /* 0x000fc4000bf26070 */
[----:B------:R-:W-:Y:S02]  /*4fe0*/  @P3 LOP3.LUT R0, R0, 0x1, R5, 0x78, !PT ;  /* 0x0000000100003812 */ /* 0x000fe400078e7805 */
[----:B------:R-:W-:-:S13]  /*4ff0*/  ISETP.GE.U32.AND.EX P1, PT, R17, UR5, PT, P1 ;  /* 0x0000000511007c0c */ /* 0x000fda000bf26110 */
[----:B0-----:R-:W-:Y:S05]  /*5000*/  @P1 BRA `(.L_x_112) ;  /* 0x00000004004c1947 */ /* 0x001fea0003800000 */
[----:B------:R-:W-:Y:S01]  /*5010*/  ULDC.64 UR4, c[0x0][0x628] ;  /* 0x00018a0000047ab9 */ /* 0x000fe20000000a00 */
[----:B------:R-:W0:Y:S01]  /*5020*/  S2R R15, SR_CTAID.X ;  /* 0x00000000000f7919 */ /* 0x000e220000002500 */
[----:B------:R-:W-:Y:S01]  /*5030*/  ISETP.NE.U32.AND P1, PT, RZ, UR4, PT ;  /* 0x00000004ff007c0c */ /* 0x000fe2000bf25070 */
[----:B------:R-:W-:Y:S01]  /*5040*/  ULDC UR7, c[0x0][0x630] ;  /* 0x00018c0000077ab9 */ /* 0x000fe20000000800 */
[----:B------:R-:W-:Y:S01]  /*5050*/  IMAD.MOV.U32 R4, RZ, RZ, R16 ;  /* 0x000000ffff047224 */ /* 0x000fe200078e0010 */
[----:B------:R-:W1:Y:S01]  /*5060*/  S2R R14, SR_CTAID.Y ;  /* 0x00000000000e7919 */ /* 0x000e620000002600 */
[----:B------:R-:W-:Y:S01]  /*5070*/  ISETP.NE.AND.EX P1, PT, RZ, UR5, PT, P1 ;  /* 0x00000005ff007c0c */ /* 0x000fe2000bf25310 */
[----:B------:R-:W-:-:S12]  /*5080*/  IMAD.MOV.U32 R5, RZ, RZ, R17 ;  /* 0x000000ffff057224 */ /* 0x000fd800078e0011 */
[----:B------:R-:W-:Y:S05]  /*5090*/  @!P1 BRA `(.L_x_113) ;  /* 0x0000000000289947 */ /* 0x000fea0003800000 */
[----:B------:R-:W-:Y:S02]  /*50a0*/  ULDC UR6, c[0x0][0x634] ;  /* 0x00018d0000067ab9 */ /* 0x000fe40000000800 */
[----:B------:R-:W-:-:S05]  /*50b0*/  IADD3 R9, P1, R16, UR6, RZ ;  /* 0x0000000610097c10 */ /* 0x000fca000ff3e0ff */
[----:B------:R-:W-:-:S04]  /*50c0*/  IMAD.X R19, RZ, RZ, R17, P1 ;  /* 0x000000ffff137224 */ /* 0x000fc800008e0611 */
[----:B------:R-:W-:-:S04]  /*50d0*/  IMAD.WIDE.U32 R6, R19, UR4, RZ ;  /* 0x0000000413067c25 */ /* 0x000fc8000f8e00ff */
[----:B------:R-:W-:-:S04]  /*50e0*/  IMAD.WIDE.U32 R6, P1, R9, UR5, R6 ;  /* 0x0000000509067c25 */ /* 0x000fc8000f820006 */
[----:B------:R-:W-:-:S04]  /*50f0*/  IMAD.WIDE.U32 R8, R9, UR4, RZ ;  /* 0x0000000409087c25 */ /* 0x000fc8000f8e00ff */
[----:B------:R-:W-:Y:S01]  /*5100*/  IMAD.X R5, RZ, RZ, RZ, P1 ;  /* 0x000000ffff057224 */ /* 0x000fe200008e06ff */
[----:B------:R-:W-:Y:S01]  /*5110*/  IADD3 RZ, P1, R9, R6, RZ ;  /* 0x0000000609ff7210 */ /* 0x000fe20007f3e0ff */
[----:B------:R-:W-:-:S04]  /*5120*/  IMAD.MOV.U32 R4, RZ, RZ, R7 ;  /* 0x000000ffff047224 */ /* 0x000fc800078e0007 */
[----:B------:R-:W-:-:S08]  /*5130*/  IMAD.WIDE.U32.X R4, R19, UR5, R4, P1 ;  /* 0x0000000513047c25 */ /* 0x000fd000088e0404 */
.L_x_113:
[--C-:B------:R-:W-:Y:S01]  /*5140*/  SHF.R.U64 R8, R4, UR7, R5.reuse ;  /* 0x0000000704087c19 */ /* 0x100fe20008001205 */
[----:B------:R-:W-:Y:S01]  /*5150*/  ULDC.64 UR4, c[0x0][0x620] ;  /* 0x0001880000047ab9 */ /* 0x000fe20000000a00 */
[----:B------:R-:W-:Y:S01]  /*5160*/  SHF.R.U32.HI R4, RZ, UR7, R5 ;  /* 0x00000007ff047c19 */ /* 0x000fe20008011605 */
[----:B------:R-:W2:Y:S01]  /*5170*/  LDC R24, c[0x0][0x144] ;  /* 0x00005100ff187b82 */ /* 0x000ea20000000800 */
[----:B------:R-:W-:Y:S01]  /*5180*/  IADD3 R7, P1, RZ, -R8, RZ ;  /* 0x80000008ff077210 */ /* 0x000fe20007f3e0ff */
[----:B------:R-:W-:Y:S01]  /*5190*/  ULDC.64 UR8, c[0x0][0x640] ;  /* 0x0001900000087ab9 */ /* 0x000fe20000000a00 */
[----:B0-----:R-:W-:Y:S01]  /*51a0*/  I2FP.F32.U32 R9, R15 ;  /* 0x0000000f00097245 */ /* 0x001fe20000201000 */
[----:B------:R-:W-:Y:S02]  /*51b0*/  ULDC UR6, c[0x0][0x608] ;  /* 0x0001820000067ab9 */ /* 0x000fe40000000800 */
[----:B------:R-:W-:Y:S01]  /*51c0*/  IMAD.X R4, RZ, RZ, ~R4, P1 ;  /* 0x000000ffff047224 */ /* 0x000fe200008e0e04 */
[----:B------:R-:W-:Y:S01]  /*51d0*/  ISETP.NE.U32.AND P1, PT, RZ, UR8, PT ;  /* 0x00000008ff007c0c */ /* 0x000fe2000bf25070 */
[----:B------:R-:W0:Y:S02]  /*51e0*/  LDC R21, c[0x0][0x148] ;  /* 0x00005200ff157b82 */ /* 0x000e240000000800 */
[----:B------:R-:W-:Y:S01]  /*51f0*/  IMAD R6, R4, UR4, RZ ;  /* 0x0000000404067c24 */ /* 0x000fe2000f8e02ff */
[----:B------:R-:W-:Y:S01]  /*5200*/  ISETP.NE.AND.EX P1, PT, RZ, UR9, PT, P1 ;  /* 0x00000009ff007c0c */ /* 0x000fe2000bf25310 */
[----:B------:R-:W-:Y:S01]  /*5210*/  IMAD.WIDE.U32 R4, R7, UR4, R16 ;  /* 0x0000000407047c25 */ /* 0x000fe2000f8e0010 */
[----:B------:R-:W-:-:S03]  /*5220*/  ULDC UR4, c[0x0][0x150] ;  /* 0x0000540000047ab9 */ /* 0x000fc60000000800 */
[----:B------:R-:W-:Y:S02]  /*5230*/  IMAD R7, R7, UR5, R6 ;  /* 0x0000000507077c24 */ /* 0x000fe4000f8e0206 */
[----:B------:R-:W-:Y:S01]  /*5240*/  FMUL R6, R9, UR4 ;  /* 0x0000000409067c20 */ /* 0x000fe20008400000 */
[----:B------:R-:W-:Y:S01]  /*5250*/  ULDC UR4, c[0x0][0x618] ;  /* 0x0001860000047ab9 */ /* 0x000fe20000000800 */
[----:B------:R-:W-:Y:S01]  /*5260*/  ULDC UR5, c[0x0][0x154] ;  /* 0x0000550000057ab9 */ /* 0x000fe20000000800 */
[----:B------:R-:W-:-:S03]  /*5270*/  IMAD.IADD R5, R5, 0x1, R7 ;  /* 0x0000000105057824 */ /* 0x000fc600078e0207 */
[----:B------:R-:W3:Y:S02]  /*5280*/  F2I.U32.TRUNC.NTZ R6, R6 ;  /* 0x0000000600067305 */ /* 0x000ee4000020f000 */
[----:B------:R-:W-:Y:S02]  /*5290*/  SHF.R.U64 R9, R4, UR4, R5 ;  /* 0x0000000404097c19 */ /* 0x000fe40008001205 */
[----:B-1----:R-:W-:-:S05]  /*52a0*/  I2FP.F32.U32 R4, R14 ;  /* 0x0000000e00047245 */ /* 0x002fca0000201000 */
[----:B------:R-:W-:Y:S01]  /*52b0*/  FMUL R22, R4, UR5 ;  /* 0x0000000504167c20 */ /* 0x000fe20008400000 */
[----:B------:R-:W-:Y:S01]  /*52c0*/  SHF.R.U32.HI R4, RZ, UR4, R5 ;  /* 0x00000004ff047c19 */ /* 0x000fe20008011605 */
[----:B------:R-:W-:-:S03]  /*52d0*/  ULDC UR4, c[0x0][0x658] ;  /* 0x0001960000047ab9 */ /* 0x000fc60000000800 */
[--C-:B------:R-:W-:Y:S01]  /*52e0*/  SHF.R.U64 R20, R9, UR6, R4.reuse ;  /* 0x0000000609147c19 */ /* 0x100fe20008001204 */
[----:B------:R-:W1:Y:S01]  /*52f0*/  F2I.U32.TRUNC.NTZ R22, R22 ;  /* 0x0000001600167305 */ /* 0x000e62000020f000 */
[----:B------:R-:W-:Y:S01]  /*5300*/  SHF.R.U32.HI R5, RZ, UR6, R4 ;  /* 0x00000006ff057c19 */ /* 0x000fe20008011604 */
[----:B---3--:R-:W-:-:S03]  /*5310*/  IMAD.MOV R6, RZ, RZ, -R6 ;  /* 0x000000ffff067224 */ /* 0x008fc600078e0a06 */
[----:B------:R-:W-:Y:S01]  /*5320*/  SHF.R.U64 R19, R20, UR4, R5 ;  /* 0x0000000414137c19 */ /* 0x000fe20008001205 */
[----:B--2---:R-:W-:Y:S01]  /*5330*/  IMAD R15, R24, R6, R15 ;  /* 0x00000006180f7224 */ /* 0x004fe200078e020f */
[----:B------:R-:W-:-:S03]  /*5340*/  SHF.R.U32.HI R23, RZ, UR4, R5 ;  /* 0x00000004ff177c19 */ /* 0x000fc60008011605 */
[----:B------:R-:W-:Y:S02]  /*5350*/  IMAD.MOV.U32 R4, RZ, RZ, R19 ;  /* 0x000000ffff047224 */ /* 0x000fe400078e0013 */
[----:B------:R-:W-:Y:S01]  /*5360*/  IMAD.MOV.U32 R5, RZ, RZ, R23 ;  /* 0x000000ffff057224 */ /* 0x000fe200078e0017 */
[----:B-1----:R-:W-:Y:S06]  /*5370*/  @!P1 BRA `(.L_x_114) ;  /* 0x0000000000289947 */ /* 0x002fec0003800000 */
[----:B------:R-:W-:Y:S02]  /*5380*/  ULDC UR4, c[0x0][0x64c] ;  /* 0x0001930000047ab9 */ /* 0x000fe40000000800 */
[----:B------:R-:W-:-:S05]  /*5390*/  IADD3 R5, P1, R19, UR4, RZ ;  /* 0x0000000413057c10 */ /* 0x000fca000ff3e0ff */
[----:B------:R-:W-:-:S04]  /*53a0*/  IMAD.X R23, RZ, RZ, R23, P1 ;  /* 0x000000ffff177224 */ /* 0x000fc800008e0617 */
[----:B------:R-:W-:-:S04]  /*53b0*/  IMAD.WIDE.U32 R6, R23, UR8, RZ ;  /* 0x0000000817067c25 */ /* 0x000fc8000f8e00ff */
[----:B------:R-:W-:-:S04]  /*53c0*/  IMAD.WIDE.U32 R6, P1, R5, UR9, R6 ;  /* 0x0000000905067c25 */ /* 0x000fc8000f820006 */
[----:B------:R-:W-:-:S04]  /*53d0*/  IMAD.WIDE.U32 R4, R5, UR8, RZ ;  /* 0x0000000805047c25 */ /* 0x000fc8000f8e00ff */
[----:B------:R-:W-:Y:S01]  /*53e0*/  IMAD.MOV.U32 R4, RZ, RZ, R7 ;  /* 0x000000ffff047224 */ /* 0x000fe200078e0007 */
[----:B------:R-:W-:Y:S01]  /*53f0*/  IADD3 RZ, P3, R5, R6, RZ ;  /* 0x0000000605ff7210 */ /* 0x000fe20007f7e0ff */
[----:B------:R-:W-:-:S04]  /*5400*/  IMAD.X R5, RZ, RZ, RZ, P1 ;  /* 0x000000ffff057224 */ /* 0x000fc800008e06ff */
[----:B------:R-:W-:-:S08]  /*5410*/  IMAD.WIDE.U32.X R4, R23, UR9, R4, P3 ;  /* 0x0000000917047c25 */ /* 0x000fd000098e0404 */
.L_x_114:
[----:B------:R-:W-:Y:S01]  /*5420*/  ISETP.NE.AND P1, PT, R2, 0x1, PT ;  /* 0x000000010200780c */ /* 0x000fe20003f25270 */
[----:B------:R-:W-:Y:S01]  /*5430*/  ULDC UR4, c[0x0][0x648] ;  /* 0x0001920000047ab9 */ /* 0x000fe20000000800 */
[----:B------:R-:W-:Y:S01]  /*5440*/  LOP3.LUT R20, R20, UR16, RZ, 0xc0, !PT ;  /* 0x0000001014147c12 */ /* 0x000fe2000f8ec0ff */
[----:B------:R-:W-:Y:S01]  /*5450*/  IMAD.MOV R22, RZ, RZ, -R22 ;  /* 0x000000ffff167224 */ /* 0x000fe200078e0a16 */
[----:B------:R-:W-:Y:S01]  /*5460*/  SHF.R.U64 R5, R4, UR4, R5 ;  /* 0x0000000404057c19 */ /* 0x000fe20008001205 */
[----:B------:R-:W-:Y:S01]  /*5470*/  ULDC UR4, c[0x0][0x638] ;  /* 0x00018e0000047ab9 */ /* 0x000fe20000000800 */
[----:B------:R-:W-:Y:S01]  /*5480*/  LOP3.LUT R6, R9, UR15, RZ, 0xc0, !PT ;  /* 0x0000000f09067c12 */ /* 0x000fe2000f8ec0ff */
[----:B------:R-:W-:Y:S02]  /*5490*/  ULDC UR5, c[0x0][0x610] ;  /* 0x0001840000057ab9 */ /* 0x000fe40000000800 */
[----:B------:R-:W-:Y:S02]  /*54a0*/  IMAD.MOV R4, RZ, RZ, -R5 ;  /* 0x000000ffff047224 */ /* 0x000fe400078e0a05 */
[----:B------:R-:W-:-:S02]  /*54b0*/  IMAD R20, R5, UR17, R20 ;  /* 0x0000001105147c24 */ /* 0x000fc4000f8e0214 */
[----:B0-----:R-:W-:Y:S02]  /*54c0*/  @P1 IMAD R15, R21, R22, R14 ;  /* 0x00000016150f1224 */ /* 0x001fe400078e020e */
[----:B------:R-:W-:Y:S01]  /*54d0*/  IMAD R19, R4, UR4, R19 ;  /* 0x0000000404137c24 */ /* 0x000fe2000f8e0213 */
[----:B------:R-:W-:Y:S01]  /*54e0*/  ULDC UR4, c[0x0][0x600] ;  /* 0x0001800000047ab9 */ /* 0x000fe20000000800 */
[----:B------:R-:W-:Y:S02]  /*54f0*/  IMAD R15, R20, UR5, R15 ;  /* 0x00000005140f7c24 */ /* 0x000fe4000f8e020f */
[----:B------:R-:W-:Y:S02]  /*5500*/  IMAD R6, R19, UR4, R6 ;  /* 0x0000000413067c24 */ /* 0x000fe4000f8e0206 */
[----:B------:R-:W-:-:S03]  /*5510*/  IMAD.MOV.U32 R4, RZ, RZ, 0x1 ;  /* 0x00000001ff047424 */ /* 0x000fc600078e00ff */
[----:B------:R-:W-:Y:S02]  /*5520*/  SEL R20, R6, R15, !P1 ;  /* 0x0000000f06147207 */ /* 0x000fe40004800000 */
[----:B------:R-:W-:-:S07]  /*5530*/  SEL R19, R15, R6, !P1 ;  /* 0x000000060f137207 */ /* 0x000fce0004800000 */
.L_x_112:
[----:B------:R-:W-:Y:S05]  /*5540*/  BSYNC B1 ;  /* 0x0000000000017941 */ /* 0x000fea0003800000 */
.L_x_111:
[----:B------:R-:W-:-:S13]  /*5550*/  LOP3.LUT P1, RZ, R4, 0xff, RZ, 0xc0, !PT ;  /* 0x000000ff04ff7812 */ /* 0x000fda000782c0ff */
[----:B------:R-:W-:Y:S05]  /*5560*/  @P1 BRA `(.L_x_115) ;  /* 0xfffffff400441947 */ /* 0x000fea000383ffff */
[----:B------:R-:W-:Y:S05]  /*5570*/  BSYNC B0 ;  /* 0x0000000000007941 */ /* 0x000fea0003800000 */
.L_x_103:
[----:B------:R-:W-:-:S03]  /*5580*/  UMOV UR4, 0xffffffff ;  /* 0xffffffff00047882 */ /* 0x000fc60000000000 */
[----:B------:R-:W-:Y:S05]  /*5590*/  BRA.DIV UR4, `(.L_x_116) ;  /* 0x0000001604b87947 */ /* 0x000fea000b800000 */
[----:B------:R-:W-:-:S13]  /*55a0*/  ELECT P6, URZ, PT ;  /* 0x00000000003f782f */ /* 0x000fda00038c0000 */
.L_x_163:
[----:B------:R-:W-:Y:S04]  /*55b0*/  BSSY B0, `(.L_x_117) ;  /* 0x0000154000007945 */ /* 0x000fe80003800000 */
[----:B------:R-:W-:Y:S05]  /*55c0*/  @!P6 BRA `(.L_x_118) ;  /* 0x000000140048e947 */ /* 0x000fea0003800000 */
[----:B------:R-:W-:-:S04]  /*55d0*/  LOP3.LUT R18, R18, 0x2, RZ, 0xfc, !PT ;  /* 0x0000000212127812 */ /* 0x000fc800078efcff */
[----:B------:R-:W-:-:S13]  /*55e0*/  ISETP.NE.AND P0, PT, R18, 0x3, PT ;  /* 0x000000031200780c */ /* 0x000fda0003f05270 */
[----:B------:R-:W-:Y:S05]  /*55f0*/  @!P0 BRA `(.L_x_119) ;  /* 0x0000000000048947 */ /* 0x000fea0003800000 */
[----:B------:R-:W-:Y:S01]  /*5600*/  BPT.TRAP 0x1 ;  /* 0x000000040000795c */ /* 0x000fe20000300000 */
.L_x_119:
[----:B------:R-:W0:Y:S01]  /*5610*/  S2R R3, SR_CgaCtaId ;  /* 0x0000000000037919 */ /* 0x000e220000008800 */
[----:B------:R-:W-:-:S04]  /*5620*/  MOV R2, 0x400 ;  /* 0x0000040000027802 */ /* 0x000fc80000000f00 */
[----:B0-----:R-:W-:Y:S02]  /*5630*/  LEA R3, R3, R2, 0x18 ;  /* 0x0000000203037211 */ /* 0x001fe400078ec0ff */
[----:B------:R-:W-:-:S03]  /*5640*/  SHF.L.U32 R2, R0, 0x1f, RZ ;  /* 0x0000001f00027819 */ /* 0x000fc600000006ff */
[----:B------:R-:W-:-:S04]  /*5650*/  VIADD R3, R3, 0x128 ;  /* 0x0000012803037836 */ /* 0x000fc80000000000 */
[C---:B------:R-:W-:Y:S02]  /*5660*/  IMAD R7, R12.reuse, 0x8, R3 ;  /* 0x000000080c077824 */ /* 0x040fe400078e0203 */
[----:B------:R-:W-:Y:S02]  /*5670*/  VIADD R12, R12, 0x1 ;  /* 0x000000010c0c7836 */ /* 0x000fe40000000000 */
[----:B------:R-:W0:Y:S03]  /*5680*/  SYNCS.PHASECHK.TRANS64.TRYWAIT P0, [R7+URZ], R2 ;  /* 0x00000002070075a7 */ /* 0x000e26000800017f */
[----:B------:R-:W-:-:S04]  /*5690*/  ISETP.NE.AND P1, PT, R12, 0x25, PT ;  /* 0x000000250c00780c */ /* 0x000fc80003f25270 */
[----:B------:R-:W-:Y:S02]  /*56a0*/  SEL R5, RZ, 0x1, P1 ;  /* 0x00000001ff057807 */ /* 0x000fe40000800000 */
[----:B------:R-:W-:Y:S02]  /*56b0*/  SEL R12, R12, RZ, P1 ;  /* 0x000000ff0c0c7207 */ /* 0x000fe40000800000 */
[----:B------:R-:W-:-:S03]  /*56c0*/  LOP3.LUT R5, R0, R5, RZ, 0x3c, !PT ;  /* 0x0000000500057212 */ /* 0x000fc600078e3cff */
[----:B------:R-:W-:Y:S01]  /*56d0*/  IMAD R9, R12, 0x8, R3 ;  /* 0x000000080c097824 */ /* 0x000fe200078e0203 */
[----:B------:R-:W-:Y:S01]  /*56e0*/  SHF.L.U32 R4, R5, 0x1f, RZ ;  /* 0x0000001f05047819 */ /* 0x000fe200000006ff */
[----:B0-----:R-:W-:Y:S06]  /*56f0*/  @!P0 BRA `(.L_x_120) ;  /* 0x0000001400808947 */ /* 0x001fec0003800000 */
.L_x_164:
[----:B------:R-:W1:Y:S01]  /*5700*/  SYNCS.PHASECHK.TRANS64.TRYWAIT P0, [R9+URZ], R4 ;  /* 0x00000004090075a7 */ /* 0x000e62000800017f */
[----:B------:R-:W-:-:S05]  /*5710*/  VIADD R0, R12, 0x1 ;  /* 0x000000010c007836 */ /* 0x000fca0000000000 */
[----:B------:R-:W-:-:S04]  /*5720*/  ISETP.NE.AND P1, PT, R0, 0x25, PT ;  /* 0x000000250000780c */ /* 0x000fc80003f25270 */
[----:B0-----:R-:W-:Y:S02]  /*5730*/  SEL R2, RZ, 0x1, P1 ;  /* 0x00000001ff027807 */ /* 0x001fe40000800000 */
[----:B------:R-:W-:Y:S02]  /*5740*/  SEL R0, R0, RZ, P1 ;  /* 0x000000ff00007207 */ /* 0x000fe40000800000 */
[----:B------:R-:W-:-:S03]  /*5750*/  LOP3.LUT R7, R5, R2, RZ, 0x3c, !PT ;  /* 0x0000000205077212 */ /* 0x000fc600078e3cff */
[----:B------:R-:W-:Y:S01]  /*5760*/  IMAD R6, R0, 0x8, R3 ;  /* 0x0000000800067824 */ /* 0x000fe200078e0203 */
[----:B------:R-:W-:Y:S01]  /*5770*/  SHF.L.U32 R5, R7, 0x1f, RZ ;  /* 0x0000001f07057819 */ /* 0x000fe200000006ff */
[----:B-1----:R-:W-:Y:S06]  /*5780*/  @!P0 BRA `(.L_x_121) ;  /* 0x0000001400708947 */ /* 0x002fec0003800000 */
.L_x_165:
[----:B------:R-:W1:Y:S01]  /*5790*/  SYNCS.PHASECHK.TRANS64.TRYWAIT P0, [R6+URZ], R5 ;  /* 0x00000005060075a7 */ /* 0x000e62000800017f */
[----:B------:R-:W-:-:S05]  /*57a0*/  VIADD R0, R0, 0x1 ;  /* 0x0000000100007836 */ /* 0x000fca0000000000 */
[----:B------:R-:W-:-:S04]  /*57b0*/  ISETP.NE.AND P1, PT, R0, 0x25, PT ;  /* 0x000000250000780c */ /* 0x000fc80003f25270 */
[----:B------:R-:W-:Y:S02]  /*57c0*/  SEL R2, RZ, 0x1, P1 ;  /* 0x00000001ff027807 */ /* 0x000fe40000800000 */
[----:B------:R-:W-:Y:S02]  /*57d0*/  SEL R0, R0, RZ, P1 ;  /* 0x000000ff00007207 */ /* 0x000fe40000800000 */
[----:B------:R-:W-:-:S03]  /*57e0*/  LOP3.LUT R7, R7, R2, RZ, 0x3c, !PT ;  /* 0x0000000207077212 */ /* 0x000fc600078e3cff */
[----:B0-----:R-:W-:Y:S01]  /*57f0*/  IMAD R9, R0, 0x8, R3 ;  /* 0x0000000800097824 */ /* 0x001fe200078e0203 */
[----:B------:R-:W-:Y:S01]  /*5800*/  SHF.L.U32 R4, R7, 0x1f, RZ ;  /* 0x0000001f07047819 */ /* 0x000fe200000006ff */
[----:B-1----:R-:W-:Y:S06]  /*5810*/  @!P0 BRA `(.L_x_122) ;  /* 0x0000001400608947 */ /* 0x002fec0003800000 */
.L_x_166:
        /* <DEDUP_REMOVED lines=9> */
.L_x_167:
        /* <DEDUP_REMOVED lines=9> */
.L_x_168:
        /* <DEDUP_REMOVED lines=9> */
.L_x_169:
        /* <DEDUP_REMOVED lines=9> */
.L_x_170:
        /* <DEDUP_REMOVED lines=9> */
.L_x_171:
        /* <DEDUP_REMOVED lines=9> */
.L_x_172:
        /* <DEDUP_REMOVED lines=9> */
.L_x_173:
        /* <DEDUP_REMOVED lines=9> */
.L_x_174:
        /* <DEDUP_REMOVED lines=9> */
.L_x_175:
        /* <DEDUP_REMOVED lines=9> */
.L_x_176:
        /* <DEDUP_REMOVED lines=9> */
.L_x_177:
        /* <DEDUP_REMOVED lines=9> */
.L_x_178:
        /* <DEDUP_REMOVED lines=9> */
.L_x_179:
        /* <DEDUP_REMOVED lines=9> */
.L_x_180:
        /* <DEDUP_REMOVED lines=9> */
.L_x_181:
        /* <DEDUP_REMOVED lines=9> */
.L_x_182:
        /* <DEDUP_REMOVED lines=9> */
.L_x_183:
        /* <DEDUP_REMOVED lines=9> */
.L_x_184:
        /* <DEDUP_REMOVED lines=9> */
.L_x_185:
        /* <DEDUP_REMOVED lines=9> */
.L_x_186:
        /* <DEDUP_REMOVED lines=9> */
.L_x_187:
        /* <DEDUP_REMOVED lines=9> */
.L_x_188:
        /* <DEDUP_REMOVED lines=9> */
.L_x_189:
        /* <DEDUP_REMOVED lines=9> */
.L_x_190:
        /* <DEDUP_REMOVED lines=9> */
.L_x_191:
        /* <DEDUP_REMOVED lines=9> */
.L_x_192:
        /* <DEDUP_REMOVED lines=9> */
.L_x_193:
        /* <DEDUP_REMOVED lines=9> */
.L_x_194:
        /* <DEDUP_REMOVED lines=9> */
.L_x_195:
        /* <DEDUP_REMOVED lines=9> */
.L_x_196:
        /* <DEDUP_REMOVED lines=9> */
.L_x_197:
        /* <DEDUP_REMOVED lines=9> */
.L_x_198:
[----:B------:R-:W1:Y:S01]  /*6a20*/  SYNCS.PHASECHK.TRANS64.TRYWAIT P0, [R9+URZ], R4 ;  /* 0x00000004090075a7 */ /* 0x000e62000800017f */
[----:B------:R-:W-:-:S05]  /*6a30*/  VIADD R0, R0, 0x1 ;  /* 0x0000000100007836 */ /* 0x000fca0000000000 */
[----:B------:R-:W-:-:S04]  /*6a40*/  ISETP.NE.AND P1, PT, R0, 0x25, PT ;  /* 0x000000250000780c */ /* 0x000fc80003f25270 */
[----:B------:R-:W-:Y:S02]  /*6a50*/  SEL R2, RZ, 0x1, P1 ;  /* 0x00000001ff027807 */ /* 0x000fe40000800000 */
[----:B------:R-:W-:Y:S02]  /*6a60*/  SEL R0, R0, RZ, P1 ;  /* 0x000000ff00007207 */ /* 0x000fe40000800000 */
[----:B------:R-:W-:Y:S01]  /*6a70*/  LOP3.LUT R2, R7, R2, RZ, 0x3c, !PT ;  /* 0x0000000207027212 */ /* 0x000fe200078e3cff */
[----:B-1----:R-:W-:Y:S06]  /*6a80*/  @!P0 BRA `(.L_x_155) ;  /* 0x0000000c00588947 */ /* 0x002fec0003800000 */
.L_x_199:
[----:B------:R-:W-:Y:S01]  /*6a90*/  IMAD R3, R0, 0x8, R3 ;  /* 0x0000000800037824 */ /* 0x000fe200078e0203 */
[----:B------:R-:W-:-:S07]  /*6aa0*/  SHF.L.U32 R0, R2, 0x1f, RZ ;  /* 0x0000001f02007819 */ /* 0x000fce00000006ff */
.L_x_156:
[----:B--2---:R2:W3:Y:S02]  /*6ab0*/  SYNCS.PHASECHK.TRANS64.TRYWAIT P0, [R3+URZ], R0 ;  /* 0x00000000030075a7 */ /* 0x0044e4000800017f */
[----:B---3--:R-:W-:Y:S05]  /*6ac0*/  @!P0 NANOSLEEP.SYNCS 0x989680 ;  /* 0x009896800000895d */ /* 0x008fea0003900000 */
[----:B------:R-:W3:Y:S02]  /*6ad0*/  @!P0 SYNCS.PHASECHK.TRANS64 P0, [R3+URZ], R0 ;  /* 0x00000000030085a7 */ /* 0x000ee4000800007f */
[----:B---3--:R-:W-:Y:S05]  /*6ae0*/  @!P0 BRA `(.L_x_156) ;  /* 0xfffffffc00f08947 */ /* 0x008fea000383ffff */
.L_x_118:
[----:B------:R-:W-:Y:S05]  /*6af0*/  BSYNC B0 ;  /* 0x0000000000007941 */ /* 0x000fea0003800000 */
.L_x_117:
[----:B------:R-:W-:Y:S05]  /*6b00*/  EXIT ;  /* 0x000000000000794d */ /* 0x000fea0003800000 */
.L_x_18:
[----:B-1----:R1:W2:Y:S02]  /*6b10*/  SYNCS.PHASECHK.TRANS64.TRYWAIT P1, [R3+URZ], R0 ;  /* 0x00000000030075a7 */ /* 0x0022a4000802017f */
[----:B--2---:R-:W-:Y:S05]  /*6b20*/  @!P1 NANOSLEEP.SYNCS 0x989680 ;  /* 0x009896800000995d */ /* 0x004fea0003900000 */
[----:B------:R-:W2:Y:S02]  /*6b30*/  @!P1 SYNCS.PHASECHK.TRANS64 P1, [R3+URZ], R0 ;  /* 0x00000000030095a7 */ /* 0x000ea4000802007f */
[----:B--2---:R-:W-:Y:S05]  /*6b40*/  @!P1 BRA `(.L_x_18) ;  /* 0xfffffffc00f09947 */ /* 0x004fea000383ffff */
[----:B------:R-:W-:Y:S05]  /*6b50*/  BRA `(.L_x_17) ;  /* 0xffffffac006c7947 */ /* 0x000fea000383ffff */
.L_x_23:
[----:B-1----:R1:W2:Y:S02]  /*6b60*/  SYNCS.PHASECHK.TRANS64.TRYWAIT P1, [R5+URZ], R4 ;  /* 0x00000004050075a7 */ /* 0x0022a4000802017f */
[----:B--2---:R-:W-:Y:S05]  /*6b70*/  @!P1 NANOSLEEP.SYNCS 0x989680 ;  /* 0x009896800000995d */ /* 0x004fea0003900000 */
[----:B------:R-:W2:Y:S02]  /*6b80*/  @!P1 SYNCS.PHASECHK.TRANS64 P1, [R5+URZ], R4 ;  /* 0x00000004050095a7 */ /* 0x000ea4000802007f */
[----:B--2---:R-:W-:Y:S05]  /*6b90*/  @!P1 BRA `(.L_x_23) ;  /* 0xfffffffc00f09947 */ /* 0x004fea000383ffff */
[----:B------:R-:W-:Y:S05]  /*6ba0*/  BRA `(.L_x_22) ;  /* 0xffffffac00ec7947 */ /* 0x000fea000383ffff */
.L_x_104:
[----:B------:R-:W-:Y:S01]  /*6bb0*/  BSSY B1, `(.L_x_157) ;  /* 0x0000006000017945 */ /* 0x000fe20003800000 */
[----:B------:R-:W-:-:S07]  /*6bc0*/  IMAD.MOV.U32 R15, RZ, RZ, -0x1 ;  /* 0xffffffffff0f7424 */ /* 0x000fce00078e00ff */
[----:B------:R-:W-:Y:S05]  /*6bd0*/  WARPSYNC.COLLECTIVE R15, `(.L_x_158) ;  /* 0x000000000f0c7348 */ /* 0x000fea0003c00000 */
[----:B------:R-:W-:Y:S02]  /*6be0*/  ELECT P6, UR62, PT ;  /* 0x00000000003e782f */ /* 0x000fe400038c0000 */
[----:B------:R-:W-:Y:S01]  /*6bf0*/  MOV R14, UR62 ;  /* 0x0000003e000e7c02 */ /* 0x000fe20008000f00 */
[----:B------:R-:W-:Y:S10]  /*6c00*/  ENDCOLLECTIVE ;  /* 0x000000000000791b */ /* 0x000ff40003800000 */
.L_x_158:
[----:B------:R-:W-:Y:S05]  /*6c10*/  BSYNC B1 ;  /* 0x0000000000017941 */ /* 0x000fea0003800000 */
.L_x_157:
[----:B------:R-:W-:Y:S05]  /*6c20*/  BRA `(.L_x_159) ;  /* 0xffffffdc00a07947 */ /* 0x000fea000383ffff */
.L_x_107:
[----:B0-----:R0:W1:Y:S02]  /*6c30*/  SYNCS.PHASECHK.TRANS64.TRYWAIT P1, [R14+URZ+0x128], R7 ;  /* 0x000128070e0075a7 */ /* 0x001064000802017f */
[----:B-1----:R-:W-:Y:S05]  /*6c40*/  @!P1 NANOSLEEP.SYNCS 0x989680 ;  /* 0x009896800000995d */ /* 0x002fea0003900000 */
[----:B------:R-:W1:Y:S02]  /*6c50*/  @!P1 SYNCS.PHASECHK.TRANS64 P1, [R14+URZ+0x128], R7 ;  /* 0x000128070e0095a7 */ /* 0x000e64000802007f */
[----:B-1----:R-:W-:Y:S05]  /*6c60*/  @!P1 BRA `(.L_x_107) ;  /* 0xfffffffc00f09947 */ /* 0x002fea000383ffff */
[----:B------:R-:W-:Y:S05]  /*6c70*/  BRA `(.L_x_160) ;  /* 0xffffffdc00d47947 */ /* 0x000fea000383ffff */
.L_x_116:
[----:B------:R-:W-:Y:S01]  /*6c80*/  BSSY B0, `(.L_x_161) ;  /* 0x0000006000007945 */ /* 0x000fe20003800000 */
[----:B------:R-:W-:-:S07]  /*6c90*/  IMAD.MOV.U32 R15, RZ, RZ, -0x1 ;  /* 0xffffffffff0f7424 */ /* 0x000fce00078e00ff */
[----:B------:R-:W-:Y:S05]  /*6ca0*/  WARPSYNC.COLLECTIVE R15, `(.L_x_162) ;  /* 0x000000000f0c7348 */ /* 0x000fea0003c00000 */
[----:B------:R-:W-:Y:S02]  /*6cb0*/  ELECT P6, UR62, PT ;  /* 0x00000000003e782f */ /* 0x000fe400038c0000 */
[----:B------:R-:W-:Y:S01]  /*6cc0*/  MOV R14, UR62 ;  /* 0x0000003e000e7c02 */ /* 0x000fe20008000f00 */
[----:B------:R-:W-:Y:S10]  /*6cd0*/  ENDCOLLECTIVE ;  /* 0x000000000000791b */ /* 0x000ff40003800000 */
.L_x_162:
[----:B------:R-:W-:Y:S05]  /*6ce0*/  BSYNC B0 ;  /* 0x0000000000007941 */ /* 0x000fea0003800000 */
.L_x_161:
[----:B------:R-:W-:Y:S05]  /*6cf0*/  BRA `(.L_x_163) ;  /* 0xffffffe8002c7947 */ /* 0x000fea000383ffff */
.L_x_120:
[----:B0-----:R0:W1:Y:S02]  /*6d00*/  SYNCS.PHASECHK.TRANS64.TRYWAIT P0, [R7+URZ], R2 ;  /* 0x00000002070075a7 */ /* 0x001064000800017f */
[----:B-1----:R-:W-:Y:S05]  /*6d10*/  @!P0 NANOSLEEP.SYNCS 0x989680 ;  /* 0x009896800000895d */ /* 0x002fea0003900000 */
[----:B------:R-:W1:Y:S02]  /*6d20*/  @!P0 SYNCS.PHASECHK.TRANS64 P0, [R7+URZ], R2 ;  /* 0x00000002070085a7 */ /* 0x000e64000800007f */
[----:B-1----:R-:W-:Y:S05]  /*6d30*/  @!P0 BRA `(.L_x_120) ;  /* 0xfffffffc00f08947 */ /* 0x002fea000383ffff */
[----:B------:R-:W-:Y:S05]  /*6d40*/  BRA `(.L_x_164) ;  /* 0xffffffe8006c7947 */ /* 0x000fea000383ffff */
.L_x_121:
[----:B0-----:R0:W1:Y:S02]  /*6d50*/  SYNCS.PHASECHK.TRANS64.TRYWAIT P0, [R9+URZ], R4 ;  /* 0x00000004090075a7 */ /* 0x001064000800017f */
[----:B-1----:R-:W-:Y:S05]  /*6d60*/  @!P0 NANOSLEEP.SYNCS 0x989680 ;  /* 0x009896800000895d */ /* 0x002fea0003900000 */
[----:B------:R-:W1:Y:S02]  /*6d70*/  @!P0 SYNCS.PHASECHK.TRANS64 P0, [R9+URZ], R4 ;  /* 0x00000004090085a7 */ /* 0x000e64000800007f */
[----:B-1----:R-:W-:Y:S05]  /*6d80*/  @!P0 BRA `(.L_x_121) ;  /* 0xfffffffc00f08947 */ /* 0x002fea000383ffff */
[----:B------:R-:W-:Y:S05]  /*6d90*/  BRA `(.L_x_165) ;  /* 0xffffffe8007c7947 */ /* 0x000fea000383ffff */
.L_x_122:
[----:B0-----:R0:W1:Y:S02]  /*6da0*/  SYNCS.PHASECHK.TRANS64.TRYWAIT P0, [R6+URZ], R5 ;  /* 0x00000005060075a7 */ /* 0x001064000800017f */
[----:B-1----:R-:W-:Y:S05]  /*6db0*/  @!P0 NANOSLEEP.SYNCS 0x989680 ;  /* 0x009896800000895d */ /* 0x002fea0003900000 */
[----:B------:R-:W1:Y:S02]  /*6dc0*/  @!P0 SYNCS.PHASECHK.TRANS64 P0, [R6+URZ], R5 ;  /* 0x00000005060085a7 */ /* 0x000e64000800007f */
[----:B-1----:R-:W-:Y:S05]  /*6dd0*/  @!P0 BRA `(.L_x_122) ;  /* 0xfffffffc00f08947 */ /* 0x002fea000383ffff */
[----:B------:R-:W-:Y:S05]  /*6de0*/  BRA `(.L_x_166) ;  /* 0xffffffe8008c7947 */ /* 0x000fea000383ffff */
.L_x_123:
[----:B0-----:R0:W1:Y:S02]  /*6df0*/  SYNCS.PHASECHK.TRANS64.TRYWAIT P0, [R9+URZ], R4 ;  /* 0x00000004090075a7 */ /* 0x001064000800017f */
[----:B-1----:R-:W-:Y:S05]  /*6e00*/  @!P0 NANOSLEEP.SYNCS 0x989680 ;  /* 0x009896800000895d */ /* 0x002fea0003900000 */
[----:B------:R-:W1:Y:S02]  /*6e10*/  @!P0 SYNCS.PHASECHK.TRANS64 P0, [R9+URZ], R4 ;  /* 0x00000004090085a7 */ /* 0x000e64000800007f */
[----:B-1----:R-:W-:Y:S05]  /*6e20*/  @!P0 BRA `(.L_x_123) ;  /* 0xfffffffc00f08947 */ /* 0x002fea000383ffff */
[----:B------:R-:W-:Y:S05]  /*6e30*/  BRA `(.L_x_167) ;  /* 0xffffffe8009c7947 */ /* 0x000fea000383ffff */
.L_x_124:
[----:B0-----:R0:W1:Y:S02]  /*6e40*/  SYNCS.PHASECHK.TRANS64.TRYWAIT P0, [R6+URZ], R5 ;  /* 0x00000005060075a7 */ /* 0x001064000800017f */
[----:B-1----:R-:W-:Y:S05]  /*6e50*/  @!P0 NANOSLEEP.SYNCS 0x989680 ;  /* 0x009896800000895d */ /* 0x002fea0003900000 */
[----:B------:R-:W1:Y:S02]  /*6e60*/  @!P0 SYNCS.PHASECHK.TRANS64 P0, [R6+URZ], R5 ;  /* 0x00000005060085a7 */ /* 0x000e64000800007f */
[----:B-1----:R-:W-:Y:S05]  /*6e70*/  @!P0 BRA `(.L_x_124) ;  /* 0xfffffffc00f08947 */ /* 0x002fea000383ffff */
[----:B------:R-:W-:Y:S05]  /*6e80*/  BRA `(.L_x_168) ;  /* 0xffffffe800ac7947 */ /* 0x000fea000383ffff */
.L_x_125:
[----:B0-----:R0:W1:Y:S02]  /*6e90*/  SYNCS.PHASECHK.TRANS64.TRYWAIT P0, [R9+URZ], R4 ;  /* 0x00000004090075a7 */ /* 0x001064000800017f */
[----:B-1----:R-:W-:Y:S05]  /*6ea0*/  @!P0 NANOSLEEP.SYNCS 0x989680 ;  /* 0x009896800000895d */ /* 0x002fea0003900000 */
[----:B------:R-:W1:Y:S02]  /*6eb0*/  @!P0 SYNCS.PHASECHK.TRANS64 P0, [R9+URZ], R4 ;  /* 0x00000004090085a7 */ /* 0x000e64000800007f */
[----:B-1----:R-:W-:Y:S05]  /*6ec0*/  @!P0 BRA `(.L_x_125) ;  /* 0xfffffffc00f08947 */ /* 0x002fea000383ffff */
[----:B------:R-:W-:Y:S05]  /*6ed0*/  BRA `(.L_x_169) ;  /* 0xffffffe800bc7947 */ /* 0x000fea000383ffff */
.L_x_126:
[----:B0-----:R0:W1:Y:S02]  /*6ee0*/  SYNCS.PHASECHK.TRANS64.TRYWAIT P0, [R6+URZ], R5 ;  /* 0x00000005060075a7 */ /* 0x001064000800017f */
[----:B-1----:R-:W-:Y:S05]  /*6ef0*/  @!P0 NANOSLEEP.SYNCS 0x989680 ;  /* 0x009896800000895d */ /* 0x002fea0003900000 */
[----:B------:R-:W1:Y:S02]  /*6f00*/  @!P0 SYNCS.PHASECHK.TRANS64 P0, [R6+URZ], R5 ;  /* 0x00000005060085a7 */ /* 0x000e64000800007f */
[----:B-1----:R-:W-:Y:S05]  /*6f10*/  @!P0 BRA `(.L_x_126) ;  /* 0xfffffffc00f08947 */ /* 0x002fea000383ffff */
[----:B------:R-:W-:Y:S05]  /*6f20*/  BRA `(.L_x_170) ;  /* 0xffffffe800cc7947 */ /* 0x000fea000383ffff */
.L_x_127:
[----:B0-----:R0:W1:Y:S02]  /*6f30*/  SYNCS.PHASECHK.TRANS64.TRYWAIT P0, [R9+URZ], R4 ;  /* 0x00000004090075a7 */ /* 0x001064000800017f */
[----:B-1----:R-:W-:Y:S05]  /*6f40*/  @!P0 NANOSLEEP.SYNCS 0x989680 ;  /* 0x009896800000895d */ /* 0x002fea0003900000 */
[----:B------:R-:W1:Y:S02]  /*6f50*/  @!P0 SYNCS.PHASECHK.TRANS64 P0, [R9+URZ], R4 ;  /* 0x00000004090085a7 */ /* 0x000e64000800007f */
[----:B-1----:R-:W-:Y:S05]  /*6f60*/  @!P0 BRA `(.L_x_127) ;  /* 0xfffffffc00f08947 */ /* 0x002fea000383ffff */
[----:B------:R-:W-:Y:S05]  /*6f70*/  BRA `(.L_x_171) ;  /* 0xffffffe800dc7947 */ /* 0x000fea000383ffff */
.L_x_128:
[----:B0-----:R0:W1:Y:S02]  /*6f80*/  SYNCS.PHASECHK.TRANS64.TRYWAIT P0, [R6+URZ], R5 ;  /* 0x00000005060075a7 */ /* 0x001064000800017f */
[----:B-1----:R-:W-:Y:S05]  /*6f90*/  @!P0 NANOSLEEP.SYNCS 0x989680 ;  /* 0x009896800000895d */ /* 0x002fea0003900000 */
[----:B------:R-:W1:Y:S02]  /*6fa0*/  @!P0 SYNCS.PHASECHK.TRANS64 P0, [R6+URZ], R5 ;  /* 0x00000005060085a7 */ /* 0x000e64000800007f */
[----:B-1----:R-:W-:Y:S05]  /*6fb0*/  @!P0 BRA `(.L_x_128) ;  /* 0xfffffffc00f08947 */ /* 0x002fea000383ffff */
[----:B------:R-:W-:Y:S05]  /*6fc0*/  BRA `(.L_x_172) ;  /* 0xffffffe800ec7947 */ /* 0x000fea000383ffff */
.L_x_129:
[----:B0-----:R0:W1:Y:S02]  /*6fd0*/  SYNCS.PHASECHK.TRANS64.TRYWAIT P0, [R9+URZ], R4 ;  /* 0x00000004090075a7 */ /* 0x001064000800017f */
[----:B-1----:R-:W-:Y:S05]  /*6fe0*/  @!P0 NANOSLEEP.SYNCS 0x989680 ;  /* 0x009896800000895d */ /* 0x002fea0003900000 */
[----:B------:R-:W1:Y:S02]  /*6ff0*/  @!P0 SYNCS.PHASECHK.TRANS64 P0, [R9+URZ], R4 ;  /* 0x00000004090085a7 */ /* 0x000e64000800007f */
[----:B-1----:R-:W-:Y:S05]  /*7000*/  @!P0 BRA `(.L_x_129) ;  /* 0xfffffffc00f08947 */ /* 0x002fea000383ffff */
[----:B------:R-:W-:Y:S05]  /*7010*/  BRA `(.L_x_173) ;  /* 0xffffffe800fc7947 */ /* 0x000fea000383ffff */
.L_x_130:
[----:B0-----:R0:W1:Y:S02]  /*7020*/  SYNCS.PHASECHK.TRANS64.TRYWAIT P0, [R6+URZ], R5 ;  /* 0x00000005060075a7 */ /* 0x001064000800017f */
[----:B-1----:R-:W-:Y:S05]  /*7030*/  @!P0 NANOSLEEP.SYNCS 0x989680 ;  /* 0x009896800000895d */ /* 0x002fea0003900000 */
[----:B------:R-:W1:Y:S02]  /*7040*/  @!P0 SYNCS.PHASECHK.TRANS64 P0, [R6+URZ], R5 ;  /* 0x00000005060085a7 */ /* 0x000e64000800007f */
[----:B-1----:R-:W-:Y:S05]  /*7050*/  @!P0 BRA `(.L_x_130) ;  /* 0xfffffffc00f08947 */ /* 0x002fea000383ffff */
[----:B------:R-:W-:Y:S05]  /*7060*/  BRA `(.L_x_174) ;  /* 0xffffffec000c7947 */ /* 0x000fea000383ffff */
.L_x_131:
[----:B0-----:R0:W1:Y:S02]  /*7070*/  SYNCS.PHASECHK.TRANS64.TRYWAIT P0, [R9+URZ], R4 ;  /* 0x00000004090075a7 */ /* 0x001064000800017f */
[----:B-1----:R-:W-:Y:S05]  /*7080*/  @!P0 NANOSLEEP.SYNCS 0x989680 ;  /* 0x009896800000895d */ /* 0x002fea0003900000 */
[----:B------:R-:W1:Y:S02]  /*7090*/  @!P0 SYNCS.PHASECHK.TRANS64 P0, [R9+URZ], R4 ;  /* 0x00000004090085a7 */ /* 0x000e64000800007f */
[----:B-1----:R-:W-:Y:S05]  /*70a0*/  @!P0 BRA `(.L_x_131) ;  /* 0xfffffffc00f08947 */ /* 0x002fea000383ffff */
[----:B------:R-:W-:Y:S05]  /*70b0*/  BRA `(.L_x_175) ;  /* 0xffffffec001c7947 */ /* 0x000fea000383ffff */
.L_x_132:
[----:B0-----:R0:W1:Y:S02]  /*70c0*/  SYNCS.PHASECHK.TRANS64.TRYWAIT P0, [R6+URZ], R5 ;  /* 0x00000005060075a7 */ /* 0x001064000800017f */
[----:B-1----:R-:W-:Y:S05]  /*70d0*/  @!P0 NANOSLEEP.SYNCS 0x989680 ;  /* 0x009896800000895d */ /* 0x002fea0003900000 */
[----:B------:R-:W1:Y:S02]  /*70e0*/  @!P0 SYNCS.PHASECHK.TRANS64 P0, [R6+URZ], R5 ;  /* 0x00000005060085a7 */ /* 0x000e64000800007f */
[----:B-1----:R-:W-:Y:S05]  /*70f0*/  @!P0 BRA `(.L_x_132) ;  /* 0xfffffffc00f08947 */ /* 0x002fea000383ffff */
[----:B------:R-:W-:Y:S05]  /*7100*/  BRA `(.L_x_176) ;  /* 0xffffffec002c7947 */ /* 0x000fea000383ffff */
.L_x_133:
[----:B0-----:R0:W1:Y:S02]  /*7110*/  SYNCS.PHASECHK.TRANS64.TRYWAIT P0, [R9+URZ], R4 ;  /* 0x00000004090075a7 */ /* 0x001064000800017f */
[----:B-1----:R-:W-:Y:S05]  /*7120*/  @!P0 NANOSLEEP.SYNCS 0x989680 ;  /* 0x009896800000895d */ /* 0x002fea0003900000 */
[----:B------:R-:W1:Y:S02]  /*7130*/  @!P0 SYNCS.PHASECHK.TRANS64 P0, [R9+URZ], R4 ;  /* 0x00000004090085a7 */ /* 0x000e64000800007f */
[----:B-1----:R-:W-:Y:S05]  /*7140*/  @!P0 BRA `(.L_x_133) ;  /* 0xfffffffc00f08947 */ /* 0x002fea000383ffff */
[----:B------:R-:W-:Y:S05]  /*7150*/  BRA `(.L_x_177) ;  /* 0xffffffec003c7947 */ /* 0x000fea000383ffff */
.L_x_134:
[----:B0-----:R0:W1:Y:S02]  /*7160*/  SYNCS.PHASECHK.TRANS64.TRYWAIT P0, [R6+URZ], R5 ;  /* 0x00000005060075a7 */ /* 0x001064000800017f */
[----:B-1----:R-:W-:Y:S05]  /*7170*/  @!P0 NANOSLEEP.SYNCS 0x989680 ;  /* 0x009896800000895d */ /* 0x002fea0003900000 */
[----:B------:R-:W1:Y:S02]  /*7180*/  @!P0 SYNCS.PHASECHK.TRANS64 P0, [R6+URZ], R5 ;  /* 0x00000005060085a7 */ /* 0x000e64000800007f */
[----:B-1----:R-:W-:Y:S05]  /*7190*/  @!P0 BRA `(.L_x_134) ;  /* 0xfffffffc00f08947 */ /* 0x002fea000383ffff */
[----:B------:R-:W-:Y:S05]  /*71a0*/  BRA `(.L_x_178) ;  /* 0xffffffec004c7947 */ /* 0x000fea000383ffff */
.L_x_135:
[----:B0-----:R0:W1:Y:S02]  /*71b0*/  SYNCS.PHASECHK.TRANS64.TRYWAIT P0, [R9+URZ], R4 ;  /* 0x00000004090075a7 */ /* 0x001064000800017f */
[----:B-1----:R-:W-:Y:S05]  /*71c0*/  @!P0 NANOSLEEP.SYNCS 0x989680 ;  /* 0x009896800000895d */ /* 0x002fea0003900000 */
[----:B------:R-:W1:Y:S02]  /*71d0*/  @!P0 SYNCS.PHASECHK.TRANS64 P0, [R9+URZ], R4 ;  /* 0x00000004090085a7 */ /* 0x000e64000800007f */
[----:B-1----:R-:W-:Y:S05]  /*71e0*/  @!P0 BRA `(.L_x_135) ;  /* 0xfffffffc00f08947 */ /* 0x002fea000383ffff */
[----:B------:R-:W-:Y:S05]  /*71f0*/  BRA `(.L_x_179) ;  /* 0xffffffec005c7947 */ /* 0x000fea000383ffff */
.L_x_136:
[----:B0-----:R0:W1:Y:S02]  /*7200*/  SYNCS.PHASECHK.TRANS64.TRYWAIT P0, [R6+URZ], R5 ;  /* 0x00000005060075a7 */ /* 0x001064000800017f */
[----:B-1----:R-:W-:Y:S05]  /*7210*/  @!P0 NANOSLEEP.SYNCS 0x989680 ;  /* 0x009896800000895d */ /* 0x002fea0003900000 */
[----:B------:R-:W1:Y:S02]  /*7220*/  @!P0 SYNCS.PHASECHK.TRANS64 P0, [R6+URZ], R5 ;  /* 0x00000005060085a7 */ /* 0x000e64000800007f */
[----:B-1----:R-:W-:Y:S05]  /*7230*/  @!P0 BRA `(.L_x_136) ;  /* 0xfffffffc00f08947 */ /* 0x002fea000383ffff */
[----:B------:R-:W-:Y:S05]  /*7240*/  BRA `(.L_x_180) ;  /* 0xffffffec006c7947 */ /* 0x000fea000383ffff */
.L_x_137:
[----:B0-----:R0:W1:Y:S02]  /*7250*/  SYNCS.PHASECHK.TRANS64.TRYWAIT P0, [R9+URZ], R4 ;  /* 0x00000004090075a7 */ /* 0x001064000800017f */
[----:B-1----:R-:W-:Y:S05]  /*7260*/  @!P0 NANOSLEEP.SYNCS 0x989680 ;  /* 0x009896800000895d */ /* 0x002fea0003900000 */
[----:B------:R-:W1:Y:S02]  /*7270*/  @!P0 SYNCS.PHASECHK.TRANS64 P0, [R9+URZ], R4 ;  /* 0x00000004090085a7 */ /* 0x000e64000800007f */
[----:B-1----:R-:W-:Y:S05]  /*7280*/  @!P0 BRA `(.L_x_137) ;  /* 0xfffffffc00f08947 */ /* 0x002fea000383ffff */
[----:B------:R-:W-:Y:S05]  /*7290*/  BRA `(.L_x_181) ;  /* 0xffffffec007c7947 */ /* 0x000fea000383ffff */
.L_x_138:
[----:B0-----:R0:W1:Y:S02]  /*72a0*/  SYNCS.PHASECHK.TRANS64.TRYWAIT P0, [R6+URZ], R5 ;  /* 0x00000005060075a7 */ /* 0x001064000800017f */
[----:B-1----:R-:W-:Y:S05]  /*72b0*/  @!P0 NANOSLEEP.SYNCS 0x989680 ;  /* 0x009896800000895d */ /* 0x002fea0003900000 */
[----:B------:R-:W1:Y:S02]  /*72c0*/  @!P0 SYNCS.PHASECHK.TRANS64 P0, [R6+URZ], R5 ;  /* 0x00000005060085a7 */ /* 0x000e64000800007f */
[----:B-1----:R-:W-:Y:S05]  /*72d0*/  @!P0 BRA `(.L_x_138) ;  /* 0xfffffffc00f08947 */ /* 0x002fea000383ffff */
[----:B------:R-:W-:Y:S05]  /*72e0*/  BRA `(.L_x_182) ;  /* 0xffffffec008c7947 */ /* 0x000fea000383ffff */
.L_x_139:
[----:B0-----:R0:W1:Y:S02]  /*72f0*/  SYNCS.PHASECHK.TRANS64.TRYWAIT P0, [R9+URZ], R4 ;  /* 0x00000004090075a7 */ /* 0x001064000800017f */
[----:B-1----:R-:W-:Y:S05]  /*7300*/  @!P0 NANOSLEEP.SYNCS 0x989680 ;  /* 0x009896800000895d */ /* 0x002fea0003900000 */
[----:B------:R-:W1:Y:S02]  /*7310*/  @!P0 SYNCS.PHASECHK.TRANS64 P0, [R9+URZ], R4 ;  /* 0x00000004090085a7 */ /* 0x000e64000800007f */
[----:B-1----:R-:W-:Y:S05]  /*7320*/  @!P0 BRA `(.L_x_139) ;  /* 0xfffffffc00f08947 */ /* 0x002fea000383ffff */
[----:B------:R-:W-:Y:S05]  /*7330*/  BRA `(.L_x_183) ;  /* 0xffffffec009c7947 */ /* 0x000fea000383ffff */
.L_x_140:
[----:B0-----:R0:W1:Y:S02]  /*7340*/  SYNCS.PHASECHK.TRANS64.TRYWAIT P0, [R6+URZ], R5 ;  /* 0x00000005060075a7 */ /* 0x001064000800017f */
[----:B-1----:R-:W-:Y:S05]  /*7350*/  @!P0 NANOSLEEP.SYNCS 0x989680 ;  /* 0x009896800000895d */ /* 0x002fea0003900000 */
[----:B------:R-:W1:Y:S02]  /*7360*/  @!P0 SYNCS.PHASECHK.TRANS64 P0, [R6+URZ], R5 ;  /* 0x00000005060085a7 */ /* 0x000e64000800007f */
[----:B-1----:R-:W-:Y:S05]  /*7370*/  @!P0 BRA `(.L_x_140) ;  /* 0xfffffffc00f08947 */ /* 0x002fea000383ffff */
[----:B------:R-:W-:Y:S05]  /*7380*/  BRA `(.L_x_184) ;  /* 0xffffffec00ac7947 */ /* 0x000fea000383ffff */
.L_x_141:
[----:B0-----:R0:W1:Y:S02]  /*7390*/  SYNCS.PHASECHK.TRANS64.TRYWAIT P0, [R9+URZ], R4 ;  /* 0x00000004090075a7 */ /* 0x001064000800017f */
[----:B-1----:R-:W-:Y:S05]  /*73a0*/  @!P0 NANOSLEEP.SYNCS 0x989680 ;  /* 0x009896800000895d */ /* 0x002fea0003900000 */
[----:B------:R-:W1:Y:S02]  /*73b0*/  @!P0 SYNCS.PHASECHK.TRANS64 P0, [R9+URZ], R4 ;  /* 0x00000004090085a7 */ /* 0x000e64000800007f */
[----:B-1----:R-:W-:Y:S05]  /*73c0*/  @!P0 BRA `(.L_x_141) ;  /* 0xfffffffc00f08947 */ /* 0x002fea000383ffff */
[----:B------:R-:W-:Y:S05]  /*73d0*/  BRA `(.L_x_185) ;  /* 0xffffffec00bc7947 */ /* 0x000fea000383ffff */
.L_x_142:
[----:B0-----:R0:W1:Y:S02]  /*73e0*/  SYNCS.PHASECHK.TRANS64.TRYWAIT P0, [R6+URZ], R5 ;  /* 0x00000005060075a7 */ /* 0x001064000800017f */
[----:B-1----:R-:W-:Y:S05]  /*73f0*/  @!P0 NANOSLEEP.SYNCS 0x989680 ;  /* 0x009896800000895d */ /* 0x002fea0003900000 */
[----:B------:R-:W1:Y:S02]  /*7400*/  @!P0 SYNCS.PHASECHK.TRANS64 P0, [R6+URZ], R5 ;  /* 0x00000005060085a7 */ /* 0x000e64000800007f */
[----:B-1----:R-:W-:Y:S05]  /*7410*/  @!P0 BRA `(.L_x_142) ;  /* 0xfffffffc00f08947 */ /* 0x002fea000383ffff */
[----:B------:R-:W-:Y:S05]  /*7420*/  BRA `(.L_x_186) ;  /* 0xffffffec00cc7947 */ /* 0x000fea000383ffff */
.L_x_143:
[----:B0-----:R0:W1:Y:S02]  /*7430*/  SYNCS.PHASECHK.TRANS64.TRYWAIT P0, [R9+URZ], R4 ;  /* 0x00000004090075a7 */ /* 0x001064000800017f */
[----:B-1----:R-:W-:Y:S05]  /*7440*/  @!P0 NANOSLEEP.SYNCS 0x989680 ;  /* 0x009896800000895d */ /* 0x002fea0003900000 */
[----:B------:R-:W1:Y:S02]  /*7450*/  @!P0 SYNCS.PHASECHK.TRANS64 P0, [R9+URZ], R4 ;  /* 0x00000004090085a7 */ /* 0x000e64000800007f */
[----:B-1----:R-:W-:Y:S05]  /*7460*/  @!P0 BRA `(.L_x_143) ;  /* 0xfffffffc00f08947 */ /* 0x002fea000383ffff */
[----:B------:R-:W-:Y:S05]  /*7470*/  BRA `(.L_x_187) ;  /* 0xffffffec00dc7947 */ /* 0x000fea000383ffff */
.L_x_144:
[----:B0-----:R0:W1:Y:S02]  /*7480*/  SYNCS.PHASECHK.TRANS64.TRYWAIT P0, [R6+URZ], R5 ;  /* 0x00000005060075a7 */ /* 0x001064000800017f */
[----:B-1----:R-:W-:Y:S05]  /*7490*/  @!P0 NANOSLEEP.SYNCS 0x989680 ;  /* 0x009896800000895d */ /* 0x002fea0003900000 */
[----:B------:R-:W1:Y:S02]  /*74a0*/  @!P0 SYNCS.PHASECHK.TRANS64 P0, [R6+URZ], R5 ;  /* 0x00000005060085a7 */ /* 0x000e64000800007f */
[----:B-1----:R-:W-:Y:S05]  /*74b0*/  @!P0 BRA `(.L_x_144) ;  /* 0xfffffffc00f08947 */ /* 0x002fea000383ffff */
[----:B------:R-:W-:Y:S05]  /*74c0*/  BRA `(.L_x_188) ;  /* 0xffffffec00ec7947 */ /* 0x000fea000383ffff */
.L_x_145:
[----:B0-----:R0:W1:Y:S02]  /*74d0*/  SYNCS.PHASECHK.TRANS64.TRYWAIT P0, [R9+URZ], R4 ;  /* 0x00000004090075a7 */ /* 0x001064000800017f */
[----:B-1----:R-:W-:Y:S05]  /*74e0*/  @!P0 NANOSLEEP.SYNCS 0x989680 ;  /* 0x009896800000895d */ /* 0x002fea0003900000 */
[----:B------:R-:W1:Y:S02]  /*74f0*/  @!P0 SYNCS.PHASECHK.TRANS64 P0, [R9+URZ], R4 ;  /* 0x00000004090085a7 */ /* 0x000e64000800007f */
[----:B-1----:R-:W-:Y:S05]  /*7500*/  @!P0 BRA `(.L_x_145) ;  /* 0xfffffffc00f08947 */ /* 0x002fea000383ffff */
[----:B------:R-:W-:Y:S05]  /*7510*/  BRA `(.L_x_189) ;  /* 0xffffffec00fc7947 */ /* 0x000fea000383ffff */
.L_x_146:
[----:B0-----:R0:W1:Y:S02]  /*7520*/  SYNCS.PHASECHK.TRANS64.TRYWAIT P0, [R6+URZ], R5 ;  /* 0x00000005060075a7 */ /* 0x001064000800017f */
[----:B-1----:R-:W-:Y:S05]  /*7530*/  @!P0 NANOSLEEP.SYNCS 0x989680 ;  /* 0x009896800000895d */ /* 0x002fea0003900000 */
[----:B------:R-:W1:Y:S02]  /*7540*/  @!P0 SYNCS.PHASECHK.TRANS64 P0, [R6+URZ], R5 ;  /* 0x00000005060085a7 */ /* 0x000e64000800007f */
[----:B-1----:R-:W-:Y:S05]  /*7550*/  @!P0 BRA `(.L_x_146) ;  /* 0xfffffffc00f08947 */ /* 0x002fea000383ffff */
[----:B------:R-:W-:Y:S05]  /*7560*/  BRA `(.L_x_190) ;  /* 0xfffffff0000c7947 */ /* 0x000fea000383ffff */
.L_x_147:
[----:B0-----:R0:W1:Y:S02]  /*7570*/  SYNCS.PHASECHK.TRANS64.TRYWAIT P0, [R9+URZ], R4 ;  /* 0x00000004090075a7 */ /* 0x001064000800017f */
[----:B-1----:R-:W-:Y:S05]  /*7580*/  @!P0 NANOSLEEP.SYNCS 0x989680 ;  /* 0x009896800000895d */ /* 0x002fea0003900000 */
[----:B------:R-:W1:Y:S02]  /*7590*/  @!P0 SYNCS.PHASECHK.TRANS64 P0, [R9+URZ], R4 ;  /* 0x00000004090085a7 */ /* 0x000e64000800007f */
[----:B-1----:R-:W-:Y:S05]  /*75a0*/  @!P0 BRA `(.L_x_147) ;  /* 0xfffffffc00f08947 */ /* 0x002fea000383ffff */
[----:B------:R-:W-:Y:S05]  /*75b0*/  BRA `(.L_x_191) ;  /* 0xfffffff0001c7947 */ /* 0x000fea000383ffff */
.L_x_148:
[----:B0-----:R0:W1:Y:S02]  /*75c0*/  SYNCS.PHASECHK.TRANS64.TRYWAIT P0, [R6+URZ], R5 ;  /* 0x00000005060075a7 */ /* 0x001064000800017f */
[----:B-1----:R-:W-:Y:S05]  /*75d0*/  @!P0 NANOSLEEP.SYNCS 0x989680 ;  /* 0x009896800000895d */ /* 0x002fea0003900000 */
[----:B------:R-:W1:Y:S02]  /*75e0*/  @!P0 SYNCS.PHASECHK.TRANS64 P0, [R6+URZ], R5 ;  /* 0x00000005060085a7 */ /* 0x000e64000800007f */
[----:B-1----:R-:W-:Y:S05]  /*75f0*/  @!P0 BRA `(.L_x_148) ;  /* 0xfffffffc00f08947 */ /* 0x002fea000383ffff */
[----:B------:R-:W-:Y:S05]  /*7600*/  BRA `(.L_x_192) ;  /* 0xfffffff0002c7947 */ /* 0x000fea000383ffff */
.L_x_149:
[----:B0-----:R0:W1:Y:S02]  /*7610*/  SYNCS.PHASECHK.TRANS64.TRYWAIT P0, [R9+URZ], R4 ;  /* 0x00000004090075a7 */ /* 0x001064000800017f */
[----:B-1----:R-:W-:Y:S05]  /*7620*/  @!P0 NANOSLEEP.SYNCS 0x989680 ;  /* 0x009896800000895d */ /* 0x002fea0003900000 */
[----:B------:R-:W1:Y:S02]  /*7630*/  @!P0 SYNCS.PHASECHK.TRANS64 P0, [R9+URZ], R4 ;  /* 0x00000004090085a7 */ /* 0x000e64000800007f */
[----:B-1----:R-:W-:Y:S05]  /*7640*/  @!P0 BRA `(.L_x_149) ;  /* 0xfffffffc00f08947 */ /* 0x002fea000383ffff */
[----:B------:R-:W-:Y:S05]  /*7650*/  BRA `(.L_x_193) ;  /* 0xfffffff0003c7947 */ /* 0x000fea000383ffff */
.L_x_150:
[----:B0-----:R0:W1:Y:S02]  /*7660*/  SYNCS.PHASECHK.TRANS64.TRYWAIT P0, [R6+URZ], R5 ;  /* 0x00000005060075a7 */ /* 0x001064000800017f */
[----:B-1----:R-:W-:Y:S05]  /*7670*/  @!P0 NANOSLEEP.SYNCS 0x989680 ;  /* 0x009896800000895d */ /* 0x002fea0003900000 */
[----:B------:R-:W1:Y:S02]  /*7680*/  @!P0 SYNCS.PHASECHK.TRANS64 P0, [R6+URZ], R5 ;  /* 0x00000005060085a7 */ /* 0x000e64000800007f */
[----:B-1----:R-:W-:Y:S05]  /*7690*/  @!P0 BRA `(.L_x_150) ;  /* 0xfffffffc00f08947 */ /* 0x002fea000383ffff */
[----:B------:R-:W-:Y:S05]  /*76a0*/  BRA `(.L_x_194) ;  /* 0xfffffff0004c7947 */ /* 0x000fea000383ffff */
.L_x_151:
[----:B0-----:R0:W1:Y:S02]  /*76b0*/  SYNCS.PHASECHK.TRANS64.TRYWAIT P0, [R9+URZ], R4 ;  /* 0x00000004090075a7 */ /* 0x001064000800017f */
[----:B-1----:R-:W-:Y:S05]  /*76c0*/  @!P0 NANOSLEEP.SYNCS 0x989680 ;  /* 0x009896800000895d */ /* 0x002fea0003900000 */
[----:B------:R-:W1:Y:S02]  /*76d0*/  @!P0 SYNCS.PHASECHK.TRANS64 P0, [R9+URZ], R4 ;  /* 0x00000004090085a7 */ /* 0x000e64000800007f */
[----:B-1----:R-:W-:Y:S05]  /*76e0*/  @!P0 BRA `(.L_x_151) ;  /* 0xfffffffc00f08947 */ /* 0x002fea000383ffff */
[----:B------:R-:W-:Y:S05]  /*76f0*/  BRA `(.L_x_195) ;  /* 0xfffffff0005c7947 */ /* 0x000fea000383ffff */
.L_x_152:
[----:B0-----:R0:W1:Y:S02]  /*7700*/  SYNCS.PHASECHK.TRANS64.TRYWAIT P0, [R6+URZ], R5 ;  /* 0x00000005060075a7 */ /* 0x001064000800017f */
[----:B-1----:R-:W-:Y:S05]  /*7710*/  @!P0 NANOSLEEP.SYNCS 0x989680 ;  /* 0x009896800000895d */ /* 0x002fea0003900000 */
[----:B------:R-:W1:Y:S02]  /*7720*/  @!P0 SYNCS.PHASECHK.TRANS64 P0, [R6+URZ], R5 ;  /* 0x00000005060085a7 */ /* 0x000e64000800007f */
[----:B-1----:R-:W-:Y:S05]  /*7730*/  @!P0 BRA `(.L_x_152) ;  /* 0xfffffffc00f08947 */ /* 0x002fea000383ffff */
[----:B------:R-:W-:Y:S05]  /*7740*/  BRA `(.L_x_196) ;  /* 0xfffffff0006c7947 */ /* 0x000fea000383ffff */
.L_x_153:
[----:B0-----:R0:W1:Y:S02]  /*7750*/  SYNCS.PHASECHK.TRANS64.TRYWAIT P0, [R9+URZ], R4 ;  /* 0x00000004090075a7 */ /* 0x001064000800017f */
[----:B-1----:R-:W-:Y:S05]  /*7760*/  @!P0 NANOSLEEP.SYNCS 0x989680 ;  /* 0x009896800000895d */ /* 0x002fea0003900000 */
[----:B------:R-:W1:Y:S02]  /*7770*/  @!P0 SYNCS.PHASECHK.TRANS64 P0, [R9+URZ], R4 ;  /* 0x00000004090085a7 */ /* 0x000e64000800007f */
[----:B-1----:R-:W-:Y:S05]  /*7780*/  @!P0 BRA `(.L_x_153) ;  /* 0xfffffffc00f08947 */ /* 0x002fea000383ffff */
[----:B------:R-:W-:Y:S05]  /*7790*/  BRA `(.L_x_197) ;  /* 0xfffffff0007c7947 */ /* 0x000fea000383ffff */
.L_x_154:
[----:B0-----:R0:W1:Y:S02]  /*77a0*/  SYNCS.PHASECHK.TRANS64.TRYWAIT P0, [R6+URZ], R5 ;  /* 0x00000005060075a7 */ /* 0x001064000800017f */
[----:B-1----:R-:W-:Y:S05]  /*77b0*/  @!P0 NANOSLEEP.SYNCS 0x989680 ;  /* 0x009896800000895d */ /* 0x002fea0003900000 */
[----:B------:R-:W1:Y:S02]  /*77c0*/  @!P0 SYNCS.PHASECHK.TRANS64 P0, [R6+URZ], R5 ;  /* 0x00000005060085a7 */ /* 0x000e64000800007f */
[----:B-1----:R-:W-:Y:S05]  /*77d0*/  @!P0 BRA `(.L_x_154) ;  /* 0xfffffffc00f08947 */ /* 0x002fea000383ffff */
[----:B------:R-:W-:Y:S05]  /*77e0*/  BRA `(.L_x_198) ;  /* 0xfffffff0008c7947 */ /* 0x000fea000383ffff */
.L_x_155:
[----:B-1----:R1:W2:Y:S02]  /*77f0*/  SYNCS.PHASECHK.TRANS64.TRYWAIT P0, [R9+URZ], R4 ;  /* 0x00000004090075a7 */ /* 0x0022a4000800017f */
[----:B--2---:R-:W-:Y:S05]  /*7800*/  @!P0 NANOSLEEP.SYNCS 0x989680 ;  /* 0x009896800000895d */ /* 0x004fea0003900000 */
[----:B------:R-:W2:Y:S02]  /*7810*/  @!P0 SYNCS.PHASECHK.TRANS64 P0, [R9+URZ], R4 ;  /* 0x00000004090085a7 */ /* 0x000ea4000800007f */
[----:B--2---:R-:W-:Y:S05]  /*7820*/  @!P0 BRA `(.L_x_155) ;  /* 0xfffffffc00f08947 */ /* 0x004fea000383ffff */
[----:B------:R-:W-:Y:S05]  /*7830*/  BRA `(.L_x_199) ;  /* 0xfffffff000947947 */ /* 0x000fea000383ffff */
.L_x_200:
[----:B------:R-:W-:-:S00]  /*7840*/  BRA `(.L_x_200) ;  /* 0xfffffffc00fc7947 */ /* 0x000fc0000383ffff */
[----:B------:R-:W-:-:S00]  /*7850*/  NOP ;  /* 0x0000000000007918 */ /* 0x000fc00000000000 */
        /* <DEDUP_REMOVED lines=10> */
.L_x_201:


//--------------------- .nv.global.init           --------------------------
	.section	.nv.global.init,"aw",@progbits
.nv.global.init:
	.type		$str$22,@object
	.size		$str$22,($str$23 - $str$22)
$str$22:
        /*0000*/ 	.byte	0x6b, 0x5f, 0x74, 0x69, 0x6c, 0x65, 0x5f, 0x63, 0x6f, 0x75, 0x6e, 0x74, 0x20, 0x3e, 0x3d, 0x20
        /*0010*/ 	.byte	0x31, 0x00
	.type		$str$23,@object
	.size		$str$23,(__unnamed_1 - $str$23)
$str$23:
        /*0012*/ 	.byte	0x2f, 0x74, 0x6d, 0x70, 0x2f, 0x63, 0x75, 0x74, 0x6c, 0x61, 0x73, 0x73, 0x5f, 0x73, 0x77, 0x65
        /*0022*/ 	.byte	0x65, 0x70, 0x5f, 0x73, 0x72, 0x63, 0x2f, 0x69, 0x6e, 0x63, 0x6c, 0x75, 0x64, 0x65, 0x2f, 0x63
        /*0032*/ 	.byte	0x75, 0x74, 0x6c, 0x61, 0x73, 0x73, 0x2f, 0x67, 0x65, 0x6d, 0x6d, 0x2f, 0x63, 0x6f, 0x6c, 0x6c
        /*0042*/ 	.byte	0x65, 0x63, 0x74, 0x69, 0x76, 0x65, 0x2f, 0x73, 0x6d, 0x39, 0x30, 0x5f, 0x6d, 0x6d, 0x61, 0x5f
        /*0052*/ 	.byte	0x74, 0x6d, 0x61, 0x5f, 0x67, 0x6d, 0x6d, 0x61, 0x5f, 0x73, 0x73, 0x5f, 0x77, 0x61, 0x72, 0x70
        /*0062*/ 	.byte	0x73, 0x70, 0x65, 0x63, 0x69, 0x61, 0x6c, 0x69, 0x7a, 0x65, 0x64, 0x2e, 0x68, 0x70, 0x70, 0x00
	.type		__unnamed_1,@object
	.size		__unnamed_1,(.L_0 - __unnamed_1)
__unnamed_1:
        /*0072*/ 	.byte	0x76, 0x6f, 0x69, 0x64, 0x20, 0x63, 0x75, 0x74, 0x6c, 0x61, 0x73, 0x73, 0x3a, 0x3a, 0x67, 0x65
        /* <DEDUP_REMOVED lines=171> */
        /*0b32*/ 	.byte	0x65, 0x3a, 0x3a, 0x69, 0x64, 0x65, 0x6e, 0x74, 0x69, 0x74, 0x79, 0x5d, 0x00
.L_0:


//--------------------- .nv.shared._ZN7cutlass13device_kernelINS_4gemm6kernel13GemmUniversalIN4cute5tupleIJiiiiEEENS1_10collective13CollectiveMmaINS1_34MainloopSm90TmaGmmaWarpSpecializedILi37ENS5_IJNS4_1CILi1EEESB_SB_EEENS1_35KernelTmaWarpSpecializedCooperativeEEENS5_IJNSA_ILi128EEENSA_ILi64EEENSA_ILi32EEEEEEaNS5_IJlSB_lEEEaSJ_NS4_8TiledMMAINS4_8MMA_AtomIJNS4_4SM904GMMA26MMA_64x64x32_S32S8S8_SS_TNEEEENS4_6LayoutINS5_IJNSA_ILi2EEESB_SB_EEENS5_IJSB_NSA_ILi0EEEST_EEEEENS5_IJNS4_10UnderscoreESW_SW_EEEEENS4_13SM90_TMA_LOADENS4_14ComposedLayoutINS4_7SwizzleILi1ELi4ELi3EEENS4_18smem_ptr_flag_bitsILi8EEENSQ_INS5_IJNSA_ILi8EEESH_EEENS5_IJSH_SB_EEEEEEEvNS4_8identityESZ_S19_vS1A_EENS_8epilogue10collective6detail29Sm90TmaWarpSpecializedAdapterINS1D_15DefaultEpilogueIaSJ_SJ_NS1C_6thread17LinearCombinationIaLi1EiiLNS1H_9ScaleType4KindE0ELNS_15FloatRoundStyleE2EaEENS1_15EpilogueDefaultEEEEEvvEEEEvNT_6ParamsE --------------------------
	.section	.nv.shared._ZN7cutlass13device_kernelINS_4gemm6kernel13GemmUniversalIN4cute5tupleIJiiiiEEENS1_10collective13CollectiveMmaINS1_34MainloopSm90TmaGmmaWarpSpecializedILi37ENS5_IJNS4_1CILi1EEESB_SB_EEENS1_35KernelTmaWarpSpecializedCooperativeEEENS5_IJNSA_ILi128EEENSA_ILi64EEENSA_ILi32EEEEEEaNS5_IJlSB_lEEEaSJ_NS4_8TiledMMAINS4_8MMA_AtomIJNS4_4SM904GMMA26MMA_64x64x32_S32S8S8_SS_TNEEEENS4_6LayoutINS5_IJNSA_ILi2EEESB_SB_EEENS5_IJSB_NSA_ILi0EEEST_EEEEENS5_IJNS4_10UnderscoreESW_SW_EEEEENS4_13SM90_TMA_LOADENS4_14ComposedLayoutINS4_7SwizzleILi1ELi4ELi3EEENS4_18smem_ptr_flag_bitsILi8EEENSQ_INS5_IJNSA_ILi8EEESH_EEENS5_IJSH_SB_EEEEEEEvNS4_8identityESZ_S19_vS1A_EENS_8epilogue10collective6detail29Sm90TmaWarpSpecializedAdapterINS1D_15DefaultEpilogueIaSJ_SJ_NS1C_6thread17LinearCombinationIaLi1EiiLNS1H_9ScaleType4KindE0ELNS_15FloatRoundStyleE2EaEENS1_15EpilogueDefaultEEEEEvvEEEEvNT_6ParamsE,"aw",@nobits
	.sectionflags	@""
	.align	16
	.zero		1024


//--------------------- .nv.shared.reserved.0     --------------------------
	.section	.nv.shared.reserved.0,"aw",@nobits
	.weak		__nv_reservedSMEM_offset_0_alias
	.size		__nv_reservedSMEM_offset_0_alias, 0, 0
	.other		__nv_reservedSMEM_offset_0_alias,@"STO_CUDA_RESERVED_SHARED STV_DEFAULT"
__nv_reservedSMEM_offset_0_alias:
	.zero		0


//--------------------- .nv.global                --------------------------
	.section	.nv.global,"aw",@nobits
.nv.global:
	.type		_ZN40_INTERNAL_afe11860_4_k_cu_227d8926_165524cute1_E,@object
	.size		_ZN40_INTERNAL_afe11860_4_k_cu_227d8926_165524cute1_E,(_ZN40_INTERNAL_afe11860_4_k_cu_227d8926_165524cuda3std3__45__cpo6cbeginE - _ZN40_INTERNAL_afe11860_4_k_cu_227d8926_165524cute1_E)
_ZN40_INTERNAL_afe11860_4_k_cu_227d8926_165524cute1_E:
	.zero		1
	.type		_ZN40_INTERNAL_afe11860_4_k_cu_227d8926_165524cuda3std3__45__cpo6cbeginE,@object
	.size		_ZN40_INTERNAL_afe11860_4_k_cu_227d8926_165524cuda3std3__45__cpo6cbeginE,(_ZN40_INTERNAL_afe11860_4_k_cu_227d8926_165524cuda3std3__48in_placeE - _ZN40_INTERNAL_afe11860_4_k_cu_227d8926_165524cuda3std3__45__cpo6cbeginE)
_ZN40_INTERNAL_afe11860_4_k_cu_227d8926_165524cuda3std3__45__cpo6cbeginE:
	.zero		1
	.type		_ZN40_INTERNAL_afe11860_4_k_cu_227d8926_165524cuda3std3__48in_placeE,@object
	.size		_ZN40_INTERNAL_afe11860_4_k_cu_227d8926_165524cuda3std3__48in_placeE,(_ZN40_INTERNAL_afe11860_4_k_cu_227d8926_165524cuda3std6ranges3__45__cpo9iter_moveE - _ZN40_INTERNAL_afe11860_4_k_cu_227d8926_165524cuda3std3__48in_placeE)
_ZN40_INTERNAL_afe11860_4_k_cu_227d8926_165524cuda3std3__48in_placeE:
	.zero		1
	.type		_ZN40_INTERNAL_afe11860_4_k_cu_227d8926_165524cuda3std6ranges3__45__cpo9iter_moveE,@object
	.size		_ZN40_INTERNAL_afe11860_4_k_cu_227d8926_165524cuda3std6ranges3__45__cpo9iter_moveE,(_ZN40_INTERNAL_afe11860_4_k_cu_227d8926_165524cuda3std3__45__cpo5beginE - _ZN40_INTERNAL_afe11860_4_k_cu_227d8926_165524cuda3std6ranges3__45__cpo9iter_moveE)
_ZN40_INTERNAL_afe11860_4_k_cu_227d8926_165524cuda3std6ranges3__45__cpo9iter_moveE:
	.zero		1
	.type		_ZN40_INTERNAL_afe11860_4_k_cu_227d8926_165524cuda3std3__45__cpo5beginE,@object
	.size		_ZN40_INTERNAL_afe11860_4_k_cu_227d8926_165524cuda3std3__45__cpo5beginE,(_ZN40_INTERNAL_afe11860_4_k_cu_227d8926_165524cuda3std3__442_GLOBAL__N__afe11860_4_k_cu_227d8926_165526ignoreE - _ZN40_INTERNAL_afe11860_4_k_cu_227d8926_165524cuda3std3__45__cpo5beginE)
_ZN40_INTERNAL_afe11860_4_k_cu_227d8926_165524cuda3std3__45__cpo5beginE:
	.zero		1
	.type		_ZN40_INTERNAL_afe11860_4_k_cu_227d8926_165524cuda3std3__442_GLOBAL__N__afe11860_4_k_cu_227d8926_165526ignoreE,@object
	.size		_ZN40_INTERNAL_afe11860_4_k_cu_227d8926_165524cuda3std3__442_GLOBAL__N__afe11860_4_k_cu_227d8926_165526ignoreE,(_ZN40_INTERNAL_afe11860_4_k_cu_227d8926_165524cute7productE - _ZN40_INTERNAL_afe11860_4_k_cu_227d8926_165524cuda3std3__442_GLOBAL__N__afe11860_4_k_cu_227d8926_165526ignoreE)
_ZN40_INTERNAL_afe11860_4_k_cu_227d8926_165524cuda3std3__442_GLOBAL__N__afe11860_4_k_cu_227d8926_165526ignoreE:
	.zero		1
	.type		_ZN40_INTERNAL_afe11860_4_k_cu_227d8926_165524cute7productE,@object
	.size		_ZN40_INTERNAL_afe11860_4_k_cu_227d8926_165524cute7productE,(_ZN40_INTERNAL_afe11860_4_k_cu_227d8926_165524cuda3std3__45__cpo3endE - _ZN40_INTERNAL_afe11860_4_k_cu_227d8926_165524cute7productE)
_ZN40_INTERNAL_afe11860_4_k_cu_227d8926_165524cute7productE:
	.zero		1
	.type		_ZN40_INTERNAL_afe11860_4_k_cu_227d8926_165524cuda3std3__45__cpo3endE,@object
	.size		_ZN40_INTERNAL_afe11860_4_k_cu_227d8926_165524cuda3std3__45__cpo3endE,(_ZN40_INTERNAL_afe11860_4_k_cu_227d8926_165524cuda3std3__419piecewise_constructE - _ZN40_INTERNAL_afe11860_4_k_cu_227d8926_165524cuda3std3__45__cpo3endE)
_ZN40_INTERNAL_afe11860_4_k_cu_227d8926_165524cuda3std3__45__cpo3endE:
	.zero		1
	.type		_ZN40_INTERNAL_afe11860_4_k_cu_227d8926_165524cuda3std3__419piecewise_constructE,@object
	.size		_ZN40_INTERNAL_afe11860_4_k_cu_227d8926_165524cuda3std3__419piecewise_constructE,(_ZN40_INTERNAL_afe11860_4_k_cu_227d8926_165524cuda3std3__45__cpo4cendE - _ZN40_INTERNAL_afe11860_4_k_cu_227d8926_165524cuda3std3__419piecewise_constructE)
_ZN40_INTERNAL_afe11860_4_k_cu_227d8926_165524cuda3std3__419piecewise_constructE:
	.zero		1
	.type		_ZN40_INTERNAL_afe11860_4_k_cu_227d8926_165524cuda3std3__45__cpo4cendE,@object
	.size		_ZN40_INTERNAL_afe11860_4_k_cu_227d8926_165524cuda3std3__45__cpo4cendE,(_ZN40_INTERNAL_afe11860_4_k_cu_227d8926_165524cuda3std6ranges3__45__cpo4swapE - _ZN40_INTERNAL_afe11860_4_k_cu_227d8926_165524cuda3std3__45__cpo4cendE)
_ZN40_INTERNAL_afe11860_4_k_cu_227d8926_165524cuda3std3__45__cpo4cendE:
	.zero		1
	.type		_ZN40_INTERNAL_afe11860_4_k_cu_227d8926_165524cuda3std6ranges3__45__cpo4swapE,@object
	.size		_ZN40_INTERNAL_afe11860_4_k_cu_227d8926_165524cuda3std6ranges3__45__cpo4swapE,(.L_8 - _ZN40_INTERNAL_afe11860_4_k_cu_227d8926_165524cuda3std6ranges3__45__cpo4swapE)
_ZN40_INTERNAL_afe11860_4_k_cu_227d8926_165524cuda3std6ranges3__45__cpo4swapE:
	.zero		1
.L_8:


//--------------------- .nv.constant0._ZN7cutlass13device_kernelINS_4gemm6kernel13GemmUniversalIN4cute5tupleIJiiiiEEENS1_10collective13CollectiveMmaINS1_34MainloopSm90TmaGmmaWarpSpecializedILi37ENS5_IJNS4_1CILi1EEESB_SB_EEENS1_35KernelTmaWarpSpecializedCooperativeEEENS5_IJNSA_ILi128EEENSA_ILi64EEENSA_ILi32EEEEEEaNS5_IJlSB_lEEEaSJ_NS4_8TiledMMAINS4_8MMA_AtomIJNS4_4SM904GMMA26MMA_64x64x32_S32S8S8_SS_TNEEEENS4_6LayoutINS5_IJNSA_ILi2EEESB_SB_EEENS5_IJSB_NSA_ILi0EEEST_EEEEENS5_IJNS4_10UnderscoreESW_SW_EEEEENS4_13SM90_TMA_LOADENS4_14ComposedLayoutINS4_7SwizzleILi1ELi4ELi3EEENS4_18smem_ptr_flag_bitsILi8EEENSQ_INS5_IJNSA_ILi8EEESH_EEENS5_IJSH_SB_EEEEEEEvNS4_8identityESZ_S19_vS1A_EENS_8epilogue10collective6detail29Sm90TmaWarpSpecializedAdapterINS1D_15DefaultEpilogueIaSJ_SJ_NS1C_6thread17LinearCombinationIaLi1EiiLNS1H_9ScaleType4KindE0ELNS_15FloatRoundStyleE2EaEENS1_15EpilogueDefaultEEEEEvvEEEEvNT_6ParamsE --------------------------
	.section	.nv.constant0._ZN7cutlass13device_kernelINS_4gemm6kernel13GemmUniversalIN4cute5tupleIJiiiiEEENS1_10collective13CollectiveMmaINS1_34MainloopSm90TmaGmmaWarpSpecializedILi37ENS5_IJNS4_1CILi1EEESB_SB_EEENS1_35KernelTmaWarpSpecializedCooperativeEEENS5_IJNSA_ILi128EEENSA_ILi64EEENSA_ILi32EEEEEEaNS5_IJlSB_lEEEaSJ_NS4_8TiledMMAINS4_8MMA_AtomIJNS4_4SM904GMMA26MMA_64x64x32_S32S8S8_SS_TNEEEENS4_6LayoutINS5_IJNSA_ILi2EEESB_SB_EEENS5_IJSB_NSA_ILi0EEEST_EEEEENS5_IJNS4_10UnderscoreESW_SW_EEEEENS4_13SM90_TMA_LOADENS4_14ComposedLayoutINS4_7SwizzleILi1ELi4ELi3EEENS4_18smem_ptr_flag_bitsILi8EEENSQ_INS5_IJNSA_ILi8EEESH_EEENS5_IJSH_SB_EEEEEEEvNS4_8identityESZ_S19_vS1A_EENS_8epilogue10collective6detail29Sm90TmaWarpSpecializedAdapterINS1D_15DefaultEpilogueIaSJ_SJ_NS1C_6thread17LinearCombinationIaLi1EiiLNS1H_9ScaleType4KindE0ELNS_15FloatRoundStyleE2EaEENS1_15EpilogueDefaultEEEEEvvEEEEvNT_6ParamsE,"a",@progbits
	.sectionflags	@""
	.align	4
.nv.constant0._ZN7cutlass13device_kernelINS_4gemm6kernel13GemmUniversalIN4cute5tupleIJiiiiEEENS1_10collective13CollectiveMmaINS1_34MainloopSm90TmaGmmaWarpSpecializedILi37ENS5_IJNS4_1CILi1EEESB_SB_EEENS1_35KernelTmaWarpSpecializedCooperativeEEENS5_IJNSA_ILi128EEENSA_ILi64EEENSA_ILi32EEEEEEaNS5_IJlSB_lEEEaSJ_NS4_8TiledMMAINS4_8MMA_AtomIJNS4_4SM904GMMA26MMA_64x64x32_S32S8S8_SS_TNEEEENS4_6LayoutINS5_IJNSA_ILi2EEESB_SB_EEENS5_IJSB_NSA_ILi0EEEST_EEEEENS5_IJNS4_10UnderscoreESW_SW_EEEEENS4_13SM90_TMA_LOADENS4_14ComposedLayoutINS4_7SwizzleILi1ELi4ELi3EEENS4_18smem_ptr_flag_bitsILi8EEENSQ_INS5_IJNSA_ILi8EEESH_EEENS5_IJSH_SB_EEEEEEEvNS4_8identityESZ_S19_vS1A_EENS_8epilogue10collective6detail29Sm90TmaWarpSpecializedAdapterINS1D_15DefaultEpilogueIaSJ_SJ_NS1C_6thread17LinearCombinationIaLi1EiiLNS1H_9ScaleType4KindE0ELNS_15FloatRoundStyleE2EaEENS1_15EpilogueDefaultEEEEEvvEEEEvNT_6ParamsE:
	.zero		1664


//--------------------- SYMBOLS --------------------------

	.type		.nv.reservedSmem.offset0,@object
	.size		.nv.reservedSmem.offset0,0x4
	.type		__assertfail,@function
